	.target	sm_90a

	.elftype	@"ET_EXEC"


//--------------------- .note.nv.tkinfo           --------------------------
	.section	.note.nv.tkinfo,"",@"SHT_NOTE"
	.sectionflags	@"SHF_NOTE_NV_TKINFO"
	.tkinfo
        /*0018*/ 	.word	0x00000002
        /*0030*/ 	.string	""
        /*0030*/ 	.string	"ptxas"
        /*0030*/ 	.string	"Cuda compilation tools, release 13.0, V13.0.88"
        /*0030*/ 	.string	"Build cuda_13.0.r13.0/compiler.36424714_0"
        /*0030*/ 	.string	"-arch sm_90a -m 64 "



//--------------------- .note.nv.cuinfo           --------------------------
	.section	.note.nv.cuinfo,"",@"SHT_NOTE"
	.sectionflags	@"SHF_NOTE_NV_CUINFO"
        /*0018*/ 	.short	0x0002
        /*001a*/ 	.short	0x005a
        /*001c*/ 	.short	0x0082
	.zero		2


//--------------------- .nv.info                  --------------------------
	.section	.nv.info,"",@"SHT_CUDA_INFO"
	.align	4


	//----- nvinfo : EIATTR_REGCOUNT
	.align		4
        /*0000*/ 	.byte	0x04, 0x2f
        /*0002*/ 	.short	(.L_15 - .L_14)
	.align		4
.L_14:
        /*0004*/ 	.word	index@(_ZN7cutlass13device_kernelINS_4gemm6kernel13GemmUniversalIN4cute5tupleIJiiiiEEENS1_10collective13CollectiveMmaINS1_34MainloopSm90TmaGmmaWarpSpecializedILi2ENS5_IJNS4_1CILi2EEENSA_ILi1EEESC_EEENS1_35KernelTmaWarpSpecializedCooperativeEEENS5_IJNSA_ILi128EEESG_NSA_ILi64EEEEEENS_6half_tENS5_IJSC_llEEESJ_NS5_IJlSC_lEEENS4_8TiledMMAINS4_8MMA_AtomIJNS4_4SM904GMMA26MMA_64x128x16_F32F16F16_SSILNSP_5MajorE1ELSR_0ELNSP_7ScaleInE1ELSS_1EEEEEENS4_6LayoutISD_NS5_IJSC_NSA_ILi0EEESW_EEEEENS5_IJNS4_10UnderscoreESZ_SZ_EEEEENS4_13SM90_TMA_LOADENS4_14ComposedLayoutINS4_7SwizzleILi3ELi4ELi3EEENS4_18smem_ptr_flag_bitsILi16EEENSV_INS5_IJSH_NSA_ILi8EEEEEENS5_IJSC_SH_EEEEEEEvNS4_8identityENS4_23SM90_TMA_LOAD_MULTICASTENS13_IS15_S17_NSV_INS5_IJS18_SH_EEENS5_IJSH_SC_EEEEEEEvS1D_EENS_8epilogue10collective6detail29Sm90TmaWarpSpecializedAdapterINS1L_15DefaultEpilogueISJ_SL_SL_NS1K_6thread17LinearCombinationISJ_Li1EffLNS1P_9ScaleType4KindE0ELNS_15FloatRoundStyleE2ESJ_EENS1_15EpilogueDefaultEEEEEvvEEEEvNT_6ParamsE)
        /*0008*/ 	.word	0x000000a8


	//----- nvinfo : EIATTR_FRAME_SIZE
	.align		4
.L_15:
        /*000c*/ 	.byte	0x04, 0x11
        /*000e*/ 	.short	(.L_17 - .L_16)
	.align		4
.L_16:
        /*0010*/ 	.word	index@(_ZN7cutlass13device_kernelINS_4gemm6kernel13GemmUniversalIN4cute5tupleIJiiiiEEENS1_10collective13CollectiveMmaINS1_34MainloopSm90TmaGmmaWarpSpecializedILi2ENS5_IJNS4_1CILi2EEENSA_ILi1EEESC_EEENS1_35KernelTmaWarpSpecializedCooperativeEEENS5_IJNSA_ILi128EEESG_NSA_ILi64EEEEEENS_6half_tENS5_IJSC_llEEESJ_NS5_IJlSC_lEEENS4_8TiledMMAINS4_8MMA_AtomIJNS4_4SM904GMMA26MMA_64x128x16_F32F16F16_SSILNSP_5MajorE1ELSR_0ELNSP_7ScaleInE1ELSS_1EEEEEENS4_6LayoutISD_NS5_IJSC_NSA_ILi0EEESW_EEEEENS5_IJNS4_10UnderscoreESZ_SZ_EEEEENS4_13SM90_TMA_LOADENS4_14ComposedLayoutINS4_7SwizzleILi3ELi4ELi3EEENS4_18smem_ptr_flag_bitsILi16EEENSV_INS5_IJSH_NSA_ILi8EEEEEENS5_IJSC_SH_EEEEEEEvNS4_8identityENS4_23SM90_TMA_LOAD_MULTICASTENS13_IS15_S17_NSV_INS5_IJS18_SH_EEENS5_IJSH_SC_EEEEEEEvS1D_EENS_8epilogue10collective6detail29Sm90TmaWarpSpecializedAdapterINS1L_15DefaultEpilogueISJ_SL_SL_NS1K_6thread17LinearCombinationISJ_Li1EffLNS1P_9ScaleType4KindE0ELNS_15FloatRoundStyleE2ESJ_EENS1_15EpilogueDefaultEEEEEvvEEEEvNT_6ParamsE)
        /*0014*/ 	.word	0x00000000


	//----- nvinfo : EIATTR_MIN_STACK_SIZE
	.align		4
.L_17:
        /*0018*/ 	.byte	0x04, 0x12
        /*001a*/ 	.short	(.L_19 - .L_18)
	.align		4
.L_18:
        /*001c*/ 	.word	index@(_ZN7cutlass13device_kernelINS_4gemm6kernel13GemmUniversalIN4cute5tupleIJiiiiEEENS1_10collective13CollectiveMmaINS1_34MainloopSm90TmaGmmaWarpSpecializedILi2ENS5_IJNS4_1CILi2EEENSA_ILi1EEESC_EEENS1_35KernelTmaWarpSpecializedCooperativeEEENS5_IJNSA_ILi128EEESG_NSA_ILi64EEEEEENS_6half_tENS5_IJSC_llEEESJ_NS5_IJlSC_lEEENS4_8TiledMMAINS4_8MMA_AtomIJNS4_4SM904GMMA26MMA_64x128x16_F32F16F16_SSILNSP_5MajorE1ELSR_0ELNSP_7ScaleInE1ELSS_1EEEEEENS4_6LayoutISD_NS5_IJSC_NSA_ILi0EEESW_EEEEENS5_IJNS4_10UnderscoreESZ_SZ_EEEEENS4_13SM90_TMA_LOADENS4_14ComposedLayoutINS4_7SwizzleILi3ELi4ELi3EEENS4_18smem_ptr_flag_bitsILi16EEENSV_INS5_IJSH_NSA_ILi8EEEEEENS5_IJSC_SH_EEEEEEEvNS4_8identityENS4_23SM90_TMA_LOAD_MULTICASTENS13_IS15_S17_NSV_INS5_IJS18_SH_EEENS5_IJSH_SC_EEEEEEEvS1D_EENS_8epilogue10collective6detail29Sm90TmaWarpSpecializedAdapterINS1L_15DefaultEpilogueISJ_SL_SL_NS1K_6thread17LinearCombinationISJ_Li1EffLNS1P_9ScaleType4KindE0ELNS_15FloatRoundStyleE2ESJ_EENS1_15EpilogueDefaultEEEEEvvEEEEvNT_6ParamsE)
        /*0020*/ 	.word	0x00000000
.L_19:


//--------------------- .nv.compat                --------------------------
	.section	.nv.compat,"",@"SHT_CUDA_COMPAT_INFO"
	.align	4
        /*0000*/ 	.byte	0x02, 0x09, 0x01, 0x00, 0x02, 0x02, 0x04, 0x00, 0x02, 0x05, 0x05, 0x00, 0x03, 0x07, 0x01, 0x01
        /*0010*/ 	.byte	0x02, 0x03, 0x01, 0x00, 0x02, 0x06, 0x01, 0x00, 0x04, 0x0b, 0x08, 0x00, 0x00, 0x00, 0x00, 0x00
        /*0020*/ 	.byte	0x00, 0x00, 0x00, 0x00


//--------------------- .nv.info._ZN7cutlass13device_kernelINS_4gemm6kernel13GemmUniversalIN4cute5tupleIJiiiiEEENS1_10collective13CollectiveMmaINS1_34MainloopSm90TmaGmmaWarpSpecializedILi2ENS5_IJNS4_1CILi2EEENSA_ILi1EEESC_EEENS1_35KernelTmaWarpSpecializedCooperativeEEENS5_IJNSA_ILi128EEESG_NSA_ILi64EEEEEENS_6half_tENS5_IJSC_llEEESJ_NS5_IJlSC_lEEENS4_8TiledMMAINS4_8MMA_AtomIJNS4_4SM904GMMA26MMA_64x128x16_F32F16F16_SSILNSP_5MajorE1ELSR_0ELNSP_7ScaleInE1ELSS_1EEEEEENS4_6LayoutISD_NS5_IJSC_NSA_ILi0EEESW_EEEEENS5_IJNS4_10UnderscoreESZ_SZ_EEEEENS4_13SM90_TMA_LOADENS4_14ComposedLayoutINS4_7SwizzleILi3ELi4ELi3EEENS4_18smem_ptr_flag_bitsILi16EEENSV_INS5_IJSH_NSA_ILi8EEEEEENS5_IJSC_SH_EEEEEEEvNS4_8identityENS4_23SM90_TMA_LOAD_MULTICASTENS13_IS15_S17_NSV_INS5_IJS18_SH_EEENS5_IJSH_SC_EEEEEEEvS1D_EENS_8epilogue10collective6detail29Sm90TmaWarpSpecializedAdapterINS1L_15DefaultEpilogueISJ_SL_SL_NS1K_6thread17LinearCombinationISJ_Li1EffLNS1P_9ScaleType4KindE0ELNS_15FloatRoundStyleE2ESJ_EENS1_15EpilogueDefaultEEEEEvvEEEEvNT_6ParamsE --------------------------
	.section	.nv.info._ZN7cutlass13device_kernelINS_4gemm6kernel13GemmUniversalIN4cute5tupleIJiiiiEEENS1_10collective13CollectiveMmaINS1_34MainloopSm90TmaGmmaWarpSpecializedILi2ENS5_IJNS4_1CILi2EEENSA_ILi1EEESC_EEENS1_35KernelTmaWarpSpecializedCooperativeEEENS5_IJNSA_ILi128EEESG_NSA_ILi64EEEEEENS_6half_tENS5_IJSC_llEEESJ_NS5_IJlSC_lEEENS4_8TiledMMAINS4_8MMA_AtomIJNS4_4SM904GMMA26MMA_64x128x16_F32F16F16_SSILNSP_5MajorE1ELSR_0ELNSP_7ScaleInE1ELSS_1EEEEEENS4_6LayoutISD_NS5_IJSC_NSA_ILi0EEESW_EEEEENS5_IJNS4_10UnderscoreESZ_SZ_EEEEENS4_13SM90_TMA_LOADENS4_14ComposedLayoutINS4_7SwizzleILi3ELi4ELi3EEENS4_18smem_ptr_flag_bitsILi16EEENSV_INS5_IJSH_NSA_ILi8EEEEEENS5_IJSC_SH_EEEEEEEvNS4_8identityENS4_23SM90_TMA_LOAD_MULTICASTENS13_IS15_S17_NSV_INS5_IJS18_SH_EEENS5_IJSH_SC_EEEEEEEvS1D_EENS_8epilogue10collective6detail29Sm90TmaWarpSpecializedAdapterINS1L_15DefaultEpilogueISJ_SL_SL_NS1K_6thread17LinearCombinationISJ_Li1EffLNS1P_9ScaleType4KindE0ELNS_15FloatRoundStyleE2ESJ_EENS1_15EpilogueDefaultEEEEEvvEEEEvNT_6ParamsE,"",@"SHT_CUDA_INFO"
	.sectionflags	@""
	.align	4


	//----- nvinfo : EIATTR_CUDA_API_VERSION
	.align		4
        /*0000*/ 	.byte	0x04, 0x37
        /*0002*/ 	.short	(.L_21 - .L_20)
.L_20:
        /*0004*/ 	.word	0x00000082


	//----- nvinfo : EIATTR_KPARAM_INFO
	.align		4
.L_21:
        /*0008*/ 	.byte	0x04, 0x17
        /*000a*/ 	.short	(.L_23 - .L_22)
.L_22:
        /*000c*/ 	.word	0x00000000
        /*0010*/ 	.short	0x0000
        /*0012*/ 	.short	0x0070
        /*0014*/ 	.byte	0x00, 0xf0, 0x01, 0x10


	//----- nvinfo : EIATTR_SPARSE_MMA_MASK
	.align		4
.L_23:
        /*0018*/ 	.byte	0x03, 0x50
        /*001a*/ 	.short	0x0000


	//----- nvinfo : EIATTR_MAXREG_COUNT
	.align		4
        /*001c*/ 	.byte	0x03, 0x1b
        /*001e*/ 	.short	0x00a8


	//----- nvinfo : EIATTR_NUM_BARRIERS
	.align		4
        /*0020*/ 	.byte	0x02, 0x4c
        /*0022*/ 	.byte	0x01
	.zero		1


	//----- nvinfo : EIATTR_EXTERNS
	.align		4
        /*0024*/ 	.byte	0x04, 0x0f
        /*0026*/ 	.short	(.L_25 - .L_24)


	//   ....[0]....
	.align		4
.L_24:
        /*0028*/ 	.word	index@(__assertfail)


	//----- nvinfo : EIATTR_MERCURY_ISA_VERSION
	.align		4
.L_25:
        /*002c*/ 	.byte	0x03, 0x5f
        /*002e*/ 	.short	0x0101


	//----- nvinfo : EIATTR_INT_WARP_WIDE_INSTR_OFFSETS
	.align		4
        /*0030*/ 	.byte	0x04, 0x31
        /*0032*/ 	.short	(.L_27 - .L_26)


	//   ....[0]....
.L_26:
        /*0034*/ 	.word	0x00000450


	//   ....[1]....
        /*0038*/ 	.word	0x00000480


	//   ....[2]....
        /*003c*/ 	.word	0x00000640


	//   ....[3]....
        /*0040*/ 	.word	0x00001eb0


	//----- nvinfo : EIATTR_COOP_GROUP_MASK_REGIDS
	.align		4
.L_27:
        /*0044*/ 	.byte	0x04, 0x29
        /*0046*/ 	.short	(.L_29 - .L_28)


	//   ....[0]....
.L_28:
        /*0048*/ 	.word	0xffffffff


	//   ....[1]....
        /*004c*/ 	.word	0xffffffff


	//   ....[2]....
        /*0050*/ 	.word	0xffffffff


	//   ....[3]....
        /*0054*/ 	.word	0xffffffff


	//   ....[4]....
        /*0058*/ 	.word	0xffffffff


	//   ....[5]....
        /*005c*/ 	.word	0xffffffff


	//----- nvinfo : EIATTR_COOP_GROUP_INSTR_OFFSETS
	.align		4
.L_29:
        /*0060*/ 	.byte	0x04, 0x28
        /*0062*/ 	.short	(.L_31 - .L_30)


	//   ....[0]....
.L_30:
        /*0064*/ 	.word	0x00000060


	//   ....[1]....
        /*0068*/ 	.word	0x00000070


	//   ....[2]....
        /*006c*/ 	.word	0x00000130


	//   ....[3]....
        /*0070*/ 	.word	0x00000290


	//   ....[4]....
        /*0074*/ 	.word	0x000007c0


	//   ....[5]....
        /*0078*/ 	.word	0x00001440


	//----- nvinfo : EIATTR_REG_RECONFIG
	.align		4
.L_31:
        /*007c*/ 	.byte	0x01, 0x54
	.zero		2


	//----- nvinfo : EIATTR_SYSCALL_OFFSETS
	.align		4
        /*0080*/ 	.byte	0x04, 0x46
        /*0082*/ 	.short	(.L_33 - .L_32)


	//   ....[0]....
.L_32:
        /*0084*/ 	.word	0x00001620


	//----- nvinfo : EIATTR_MBARRIER_INSTR_OFFSETS
	.align		4
.L_33:
        /*0088*/ 	.byte	0x04, 0x39
        /*008a*/ 	.short	(.L_35 - .L_34)


	//   ....[0]....
.L_34:
        /*008c*/ 	.word	0x00000230
        /*0090*/ 	.word	0x000000ff
        /*0094*/ 	.word	0x00000000
        /*0098*/ 	.short	0x0100
        /*009a*/ 	.byte	0x08
	.zero		1


	//   ....[1]....
        /*009c*/ 	.word	0x00000240
        /*00a0*/ 	.word	0x000000ff
        /*00a4*/ 	.word	0x00000010
        /*00a8*/ 	.short	0x0100
        /*00aa*/ 	.byte	0x08
	.zero		1


	//   ....[2]....
        /*00ac*/ 	.word	0x00000250
        /*00b0*/ 	.word	0x000000ff
        /*00b4*/ 	.word	0x00000008
        /*00b8*/ 	.short	0x0100
        /*00ba*/ 	.byte	0x08
	.zero		1


	//   ....[3]....
        /*00bc*/ 	.word	0x00000260
        /*00c0*/ 	.word	0x000000ff
        /*00c4*/ 	.word	0x00000018
        /*00c8*/ 	.short	0x0100
        /*00ca*/ 	.byte	0x08
	.zero		1


	//   ....[4]....
        /*00cc*/ 	.word	0x000006e0
        /*00d0*/ 	.word	0x000000ff
        /*00d4*/ 	.word	0x00000030
        /*00d8*/ 	.short	0x0100
        /*00da*/ 	.byte	0x06
	.zero		1


	//   ....[5]....
        /*00dc*/ 	.word	0x00000760
        /*00e0*/ 	.word	0x000000ff
        /*00e4*/ 	.word	0x00000038
        /*00e8*/ 	.short	0x0100
        /*00ea*/ 	.byte	0x06
	.zero		1


	//   ....[6]....
        /*00ec*/ 	.word	0x000016e0
        /*00f0*/ 	.word	0x00000003
        /*00f4*/ 	.word	0x00000000
        /*00f8*/ 	.short	0x010a
        /*00fa*/ 	.byte	0x3f
	.zero		1


	//   ....[7]....
        /*00fc*/ 	.word	0x00001740
        /*0100*/ 	.word	0x00000003
        /*0104*/ 	.word	0x00000000
        /*0108*/ 	.short	0x010a
        /*010a*/ 	.byte	0x3f
	.zero		1


	//   ....[8]....
        /*010c*/ 	.word	0x00001ac0
        /*0110*/ 	.word	0x00000005
        /*0114*/ 	.word	0x00000000
        /*0118*/ 	.short	0x010a
        /*011a*/ 	.byte	0x3f
	.zero		1


	//   ....[9]....
        /*011c*/ 	.word	0x00001b00
        /*0120*/ 	.word	0x00000005
        /*0124*/ 	.word	0x00000000
        /*0128*/ 	.short	0x010a
        /*012a*/ 	.byte	0x3f
	.zero		1


	//   ....[10]....
        /*012c*/ 	.word	0x00001d60
        /*0130*/ 	.word	0x00000004
        /*0134*/ 	.word	0x00000000
        /*0138*/ 	.short	0x0101
        /*013a*/ 	.byte	0x3f
	.zero		1


	//   ....[11]....
        /*013c*/ 	.word	0x00001f20
        /*0140*/ 	.word	0x00000000
        /*0144*/ 	.word	0x00000000
        /*0148*/ 	.short	0x0101
        /*014a*/ 	.byte	0x3f
	.zero		1


	//   ....[12]....
        /*014c*/ 	.word	0x00007060
        /*0150*/ 	.word	0x00000017
        /*0154*/ 	.word	0x00000010
        /*0158*/ 	.short	0x010a
        /*015a*/ 	.byte	0x3f
	.zero		1


	//   ....[13]....
        /*015c*/ 	.word	0x00007480
        /*0160*/ 	.word	0x00000005
        /*0164*/ 	.word	0x00000038
        /*0168*/ 	.short	0x0101
        /*016a*/ 	.byte	0x3f
	.zero		1


	//   ....[14]....
        /*016c*/ 	.word	0x00007ba0
        /*0170*/ 	.word	0x00000007
        /*0174*/ 	.word	0x00000000
        /*0178*/ 	.short	0x010a
        /*017a*/ 	.byte	0x3f
	.zero		1


	//   ....[15]....
        /*017c*/ 	.word	0x00007c20
        /*0180*/ 	.word	0x00000005
        /*0184*/ 	.word	0x00000000
        /*0188*/ 	.short	0x010a
        /*018a*/ 	.byte	0x3f
	.zero		1


	//   ....[16]....
        /*018c*/ 	.word	0x00007c80
        /*0190*/ 	.word	0x00000003
        /*0194*/ 	.word	0x00000000
        /*0198*/ 	.short	0x010a
        /*019a*/ 	.byte	0x3f
	.zero		1


	//   ....[17]....
        /*019c*/ 	.word	0x00007cd0
        /*01a0*/ 	.word	0x00000005
        /*01a4*/ 	.word	0x00000000
        /*01a8*/ 	.short	0x010a
        /*01aa*/ 	.byte	0x3f
	.zero		1


	//   ....[18]....
        /*01ac*/ 	.word	0x00007da0
        /*01b0*/ 	.word	0x00000017
        /*01b4*/ 	.word	0x00000010
        /*01b8*/ 	.short	0x010a
        /*01ba*/ 	.byte	0x3f
	.zero		1


	//   ....[19]....
        /*01bc*/ 	.word	0x00007e70
        /*01c0*/ 	.word	0x00000007
        /*01c4*/ 	.word	0x00000000
        /*01c8*/ 	.short	0x010a
        /*01ca*/ 	.byte	0x3f
	.zero		1


	//----- nvinfo : EIATTR_NUM_MBARRIERS
	.align		4
.L_35:
        /*01cc*/ 	.byte	0x03, 0x38
        /*01ce*/ 	.short	0x0006


	//----- nvinfo : EIATTR_EXIT_INSTR_OFFSETS
	.align		4
        /*01d0*/ 	.byte	0x04, 0x1c
        /*01d2*/ 	.short	(.L_37 - .L_36)


	//   ....[0]....
.L_36:
        /*01d4*/ 	.word	0x00000990


	//   ....[1]....
        /*01d8*/ 	.word	0x000011a0


	//   ....[2]....
        /*01dc*/ 	.word	0x000067c0


	//   ....[3]....
        /*01e0*/ 	.word	0x00006d20


	//   ....[4]....
        /*01e4*/ 	.word	0x00007c70


	//----- nvinfo : EIATTR_MAX_THREADS
	.align		4
.L_37:
        /*01e8*/ 	.byte	0x04, 0x05
        /*01ea*/ 	.short	(.L_39 - .L_38)
.L_38:
        /*01ec*/ 	.word	0x00000180
        /*01f0*/ 	.word	0x00000001
        /*01f4*/ 	.word	0x00000001


	//----- nvinfo : EIATTR_CRS_STACK_SIZE
	.align		4
.L_39:
        /*01f8*/ 	.byte	0x04, 0x1e
        /*01fa*/ 	.short	(.L_41 - .L_40)
.L_40:
        /*01fc*/ 	.word	0x00000000


	//----- nvinfo : EIATTR_CBANK_PARAM_SIZE
	.align		4
.L_41:
        /*0200*/ 	.byte	0x03, 0x19
        /*0202*/ 	.short	0x0470


	//----- nvinfo : EIATTR_PARAM_CBANK
	.align		4
        /*0204*/ 	.byte	0x04, 0x0a
        /*0206*/ 	.short	(.L_43 - .L_42)
	.align		4
.L_42:
        /*0208*/ 	.word	index@(.nv.constant0._ZN7cutlass13device_kernelINS_4gemm6kernel13GemmUniversalIN4cute5tupleIJiiiiEEENS1_10collective13CollectiveMmaINS1_34MainloopSm90TmaGmmaWarpSpecializedILi2ENS5_IJNS4_1CILi2EEENSA_ILi1EEESC_EEENS1_35KernelTmaWarpSpecializedCooperativeEEENS5_IJNSA_ILi128EEESG_NSA_ILi64EEEEEENS_6half_tENS5_IJSC_llEEESJ_NS5_IJlSC_lEEENS4_8TiledMMAINS4_8MMA_AtomIJNS4_4SM904GMMA26MMA_64x128x16_F32F16F16_SSILNSP_5MajorE1ELSR_0ELNSP_7ScaleInE1ELSS_1EEEEEENS4_6LayoutISD_NS5_IJSC_NSA_ILi0EEESW_EEEEENS5_IJNS4_10UnderscoreESZ_SZ_EEEEENS4_13SM90_TMA_LOADENS4_14ComposedLayoutINS4_7SwizzleILi3ELi4ELi3EEENS4_18smem_ptr_flag_bitsILi16EEENSV_INS5_IJSH_NSA_ILi8EEEEEENS5_IJSC_SH_EEEEEEEvNS4_8identityENS4_23SM90_TMA_LOAD_MULTICASTENS13_IS15_S17_NSV_INS5_IJS18_SH_EEENS5_IJSH_SC_EEEEEEEvS1D_EENS_8epilogue10collective6detail29Sm90TmaWarpSpecializedAdapterINS1L_15DefaultEpilogueISJ_SL_SL_NS1K_6thread17LinearCombinationISJ_Li1EffLNS1P_9ScaleType4KindE0ELNS_15FloatRoundStyleE2ESJ_EENS1_15EpilogueDefaultEEEEEvvEEEEvNT_6ParamsE)
        /*020c*/ 	.short	0x0210
        /*020e*/ 	.short	0x0470


	//----- nvinfo : EIATTR_SW_WAR
	.align		4
.L_43:
        /*0210*/ 	.byte	0x04, 0x36
        /*0212*/ 	.short	(.L_45 - .L_44)
.L_44:
        /*0214*/ 	.word	0x00000008
.L_45:


//--------------------- .nv.callgraph             --------------------------
	.section	.nv.callgraph,"",@"SHT_CUDA_CALLGRAPH"
	.align	4
	.sectionentsize	8
	.align		4
        /*0000*/ 	.word	0x00000000
	.align		4
        /*0004*/ 	.word	0xffffffff
	.align		4
        /*0008*/ 	.word	index@(_ZN7cutlass13device_kernelINS_4gemm6kernel13GemmUniversalIN4cute5tupleIJiiiiEEENS1_10collective13CollectiveMmaINS1_34MainloopSm90TmaGmmaWarpSpecializedILi2ENS5_IJNS4_1CILi2EEENSA_ILi1EEESC_EEENS1_35KernelTmaWarpSpecializedCooperativeEEENS5_IJNSA_ILi128EEESG_NSA_ILi64EEEEEENS_6half_tENS5_IJSC_llEEESJ_NS5_IJlSC_lEEENS4_8TiledMMAINS4_8MMA_AtomIJNS4_4SM904GMMA26MMA_64x128x16_F32F16F16_SSILNSP_5MajorE1ELSR_0ELNSP_7ScaleInE1ELSS_1EEEEEENS4_6LayoutISD_NS5_IJSC_NSA_ILi0EEESW_EEEEENS5_IJNS4_10UnderscoreESZ_SZ_EEEEENS4_13SM90_TMA_LOADENS4_14ComposedLayoutINS4_7SwizzleILi3ELi4ELi3EEENS4_18smem_ptr_flag_bitsILi16EEENSV_INS5_IJSH_NSA_ILi8EEEEEENS5_IJSC_SH_EEEEEEEvNS4_8identityENS4_23SM90_TMA_LOAD_MULTICASTENS13_IS15_S17_NSV_INS5_IJS18_SH_EEENS5_IJSH_SC_EEEEEEEvS1D_EENS_8epilogue10collective6detail29Sm90TmaWarpSpecializedAdapterINS1L_15DefaultEpilogueISJ_SL_SL_NS1K_6thread17LinearCombinationISJ_Li1EffLNS1P_9ScaleType4KindE0ELNS_15FloatRoundStyleE2ESJ_EENS1_15EpilogueDefaultEEEEEvvEEEEvNT_6ParamsE)
	.align		4
        /*000c*/ 	.word	index@(__assertfail)
	.align		4
        /*0010*/ 	.word	0x00000000
	.align		4
        /*0014*/ 	.word	0xfffffffe
	.align		4
        /*0018*/ 	.word	0x00000000
	.align		4
        /*001c*/ 	.word	0xfffffffd
	.align		4
        /*0020*/ 	.word	0x00000000
	.align		4
        /*0024*/ 	.word	0xfffffffc


//--------------------- .nv.constant4             --------------------------
	.section	.nv.constant4,"a",@progbits
	.align	8
	.align		8
.nv.constant4:
        /*0000*/ 	.dword	__assertfail
	.align		8
        /*0008*/ 	.dword	__unnamed_1
	.align		8
        /*0010*/ 	.dword	_ZN40_INTERNAL_5980af4e_4_k_cu_1d0dba3d_327644cuda3std3__45__cpo5beginE
	.align		8
        /*0018*/ 	.dword	_ZN40_INTERNAL_5980af4e_4_k_cu_1d0dba3d_327644cuda3std3__45__cpo3endE
	.align		8
        /*0020*/ 	.dword	_ZN40_INTERNAL_5980af4e_4_k_cu_1d0dba3d_327644cuda3std3__45__cpo6cbeginE
	.align		8
        /*0028*/ 	.dword	_ZN40_INTERNAL_5980af4e_4_k_cu_1d0dba3d_327644cuda3std3__45__cpo4cendE
	.align		8
        /*0030*/ 	.dword	_ZN40_INTERNAL_5980af4e_4_k_cu_1d0dba3d_327644cuda3std3__442_GLOBAL__N__5980af4e_4_k_cu_1d0dba3d_327646ignoreE
	.align		8
        /*0038*/ 	.dword	_ZN40_INTERNAL_5980af4e_4_k_cu_1d0dba3d_327644cuda3std3__419piecewise_constructE
	.align		8
        /*0040*/ 	.dword	_ZN40_INTERNAL_5980af4e_4_k_cu_1d0dba3d_327644cuda3std3__48in_placeE
	.align		8
        /*0048*/ 	.dword	_ZN40_INTERNAL_5980af4e_4_k_cu_1d0dba3d_327644cuda3std6ranges3__45__cpo4swapE
	.align		8
        /*0050*/ 	.dword	_ZN40_INTERNAL_5980af4e_4_k_cu_1d0dba3d_327644cuda3std6ranges3__45__cpo9iter_moveE
	.align		8
        /*0058*/ 	.dword	_ZN40_INTERNAL_5980af4e_4_k_cu_1d0dba3d_327644cute7productE
	.align		8
        /*0060*/ 	.dword	_ZN40_INTERNAL_5980af4e_4_k_cu_1d0dba3d_327644cute1_E
	.align		8
        /*0068*/ 	.dword	$str$22
	.align		8
        /*0070*/ 	.dword	$str$23


//--------------------- .text._ZN7cutlass13device_kernelINS_4gemm6kernel13GemmUniversalIN4cute5tupleIJiiiiEEENS1_10collective13CollectiveMmaINS1_34MainloopSm90TmaGmmaWarpSpecializedILi2ENS5_IJNS4_1CILi2EEENSA_ILi1EEESC_EEENS1_35KernelTmaWarpSpecializedCooperativeEEENS5_IJNSA_ILi128EEESG_NSA_ILi64EEEEEENS_6half_tENS5_IJSC_llEEESJ_NS5_IJlSC_lEEENS4_8TiledMMAINS4_8MMA_AtomIJNS4_4SM904GMMA26MMA_64x128x16_F32F16F16_SSILNSP_5MajorE1ELSR_0ELNSP_7ScaleInE1ELSS_1EEEEEENS4_6LayoutISD_NS5_IJSC_NSA_ILi0EEESW_EEEEENS5_IJNS4_10UnderscoreESZ_SZ_EEEEENS4_13SM90_TMA_LOADENS4_14ComposedLayoutINS4_7SwizzleILi3ELi4ELi3EEENS4_18smem_ptr_flag_bitsILi16EEENSV_INS5_IJSH_NSA_ILi8EEEEEENS5_IJSC_SH_EEEEEEEvNS4_8identityENS4_23SM90_TMA_LOAD_MULTICASTENS13_IS15_S17_NSV_INS5_IJS18_SH_EEENS5_IJSH_SC_EEEEEEEvS1D_EENS_8epilogue10collective6detail29Sm90TmaWarpSpecializedAdapterINS1L_15DefaultEpilogueISJ_SL_SL_NS1K_6thread17LinearCombinationISJ_Li1EffLNS1P_9ScaleType4KindE0ELNS_15FloatRoundStyleE2ESJ_EENS1_15EpilogueDefaultEEEEEvvEEEEvNT_6ParamsE --------------------------
	.section	.text._ZN7cutlass13device_kernelINS_4gemm6kernel13GemmUniversalIN4cute5tupleIJiiiiEEENS1_10collective13CollectiveMmaINS1_34MainloopSm90TmaGmmaWarpSpecializedILi2ENS5_IJNS4_1CILi2EEENSA_ILi1EEESC_EEENS1_35KernelTmaWarpSpecializedCooperativeEEENS5_IJNSA_ILi128EEESG_NSA_ILi64EEEEEENS_6half_tENS5_IJSC_llEEESJ_NS5_IJlSC_lEEENS4_8TiledMMAINS4_8MMA_AtomIJNS4_4SM904GMMA26MMA_64x128x16_F32F16F16_SSILNSP_5MajorE1ELSR_0ELNSP_7ScaleInE1ELSS_1EEEEEENS4_6LayoutISD_NS5_IJSC_NSA_ILi0EEESW_EEEEENS5_IJNS4_10UnderscoreESZ_SZ_EEEEENS4_13SM90_TMA_LOADENS4_14ComposedLayoutINS4_7SwizzleILi3ELi4ELi3EEENS4_18smem_ptr_flag_bitsILi16EEENSV_INS5_IJSH_NSA_ILi8EEEEEENS5_IJSC_SH_EEEEEEEvNS4_8identityENS4_23SM90_TMA_LOAD_MULTICASTENS13_IS15_S17_NSV_INS5_IJS18_SH_EEENS5_IJSH_SC_EEEEEEEvS1D_EENS_8epilogue10collective6detail29Sm90TmaWarpSpecializedAdapterINS1L_15DefaultEpilogueISJ_SL_SL_NS1K_6thread17LinearCombinationISJ_Li1EffLNS1P_9ScaleType4KindE0ELNS_15FloatRoundStyleE2ESJ_EENS1_15EpilogueDefaultEEEEEvvEEEEvNT_6ParamsE,"ax",@progbits
	.align	128
.text._ZN7cutlass13device_kernelINS_4gemm6kernel13GemmUniversalIN4cute5tupleIJiiiiEEENS1_10collective13CollectiveMmaINS1_34MainloopSm90TmaGmmaWarpSpecializedILi2ENS5_IJNS4_1CILi2EEENSA_ILi1EEESC_EEENS1_35KernelTmaWarpSpecializedCooperativeEEENS5_IJNSA_ILi128EEESG_NSA_ILi64EEEEEENS_6half_tENS5_IJSC_llEEESJ_NS5_IJlSC_lEEENS4_8TiledMMAINS4_8MMA_AtomIJNS4_4SM904GMMA26MMA_64x128x16_F32F16F16_SSILNSP_5MajorE1ELSR_0ELNSP_7ScaleInE1ELSS_1EEEEEENS4_6LayoutISD_NS5_IJSC_NSA_ILi0EEESW_EEEEENS5_IJNS4_10UnderscoreESZ_SZ_EEEEENS4_13SM90_TMA_LOADENS4_14ComposedLayoutINS4_7SwizzleILi3ELi4ELi3EEENS4_18smem_ptr_flag_bitsILi16EEENSV_INS5_IJSH_NSA_ILi8EEEEEENS5_IJSC_SH_EEEEEEEvNS4_8identityENS4_23SM90_TMA_LOAD_MULTICASTENS13_IS15_S17_NSV_INS5_IJS18_SH_EEENS5_IJSH_SC_EEEEEEEvS1D_EENS_8epilogue10collective6detail29Sm90TmaWarpSpecializedAdapterINS1L_15DefaultEpilogueISJ_SL_SL_NS1K_6thread17LinearCombinationISJ_Li1EffLNS1P_9ScaleType4KindE0ELNS_15FloatRoundStyleE2ESJ_EENS1_15EpilogueDefaultEEEEEvvEEEEvNT_6ParamsE:
        .type           _ZN7cutlass13device_kernelINS_4gemm6kernel13GemmUniversalIN4cute5tupleIJiiiiEEENS1_10collective13CollectiveMmaINS1_34MainloopSm90TmaGmmaWarpSpecializedILi2ENS5_IJNS4_1CILi2EEENSA_ILi1EEESC_EEENS1_35KernelTmaWarpSpecializedCooperativeEEENS5_IJNSA_ILi128EEESG_NSA_ILi64EEEEEENS_6half_tENS5_IJSC_llEEESJ_NS5_IJlSC_lEEENS4_8TiledMMAINS4_8MMA_AtomIJNS4_4SM904GMMA26MMA_64x128x16_F32F16F16_SSILNSP_5MajorE1ELSR_0ELNSP_7ScaleInE1ELSS_1EEEEEENS4_6LayoutISD_NS5_IJSC_NSA_ILi0EEESW_EEEEENS5_IJNS4_10UnderscoreESZ_SZ_EEEEENS4_13SM90_TMA_LOADENS4_14ComposedLayoutINS4_7SwizzleILi3ELi4ELi3EEENS4_18smem_ptr_flag_bitsILi16EEENSV_INS5_IJSH_NSA_ILi8EEEEEENS5_IJSC_SH_EEEEEEEvNS4_8identityENS4_23SM90_TMA_LOAD_MULTICASTENS13_IS15_S17_NSV_INS5_IJS18_SH_EEENS5_IJSH_SC_EEEEEEEvS1D_EENS_8epilogue10collective6detail29Sm90TmaWarpSpecializedAdapterINS1L_15DefaultEpilogueISJ_SL_SL_NS1K_6thread17LinearCombinationISJ_Li1EffLNS1P_9ScaleType4KindE0ELNS_15FloatRoundStyleE2ESJ_EENS1_15EpilogueDefaultEEEEEvvEEEEvNT_6ParamsE,@function
        .size           _ZN7cutlass13device_kernelINS_4gemm6kernel13GemmUniversalIN4cute5tupleIJiiiiEEENS1_10collective13CollectiveMmaINS1_34MainloopSm90TmaGmmaWarpSpecializedILi2ENS5_IJNS4_1CILi2EEENSA_ILi1EEESC_EEENS1_35KernelTmaWarpSpecializedCooperativeEEENS5_IJNSA_ILi128EEESG_NSA_ILi64EEEEEENS_6half_tENS5_IJSC_llEEESJ_NS5_IJlSC_lEEENS4_8TiledMMAINS4_8MMA_AtomIJNS4_4SM904GMMA26MMA_64x128x16_F32F16F16_SSILNSP_5MajorE1ELSR_0ELNSP_7ScaleInE1ELSS_1EEEEEENS4_6LayoutISD_NS5_IJSC_NSA_ILi0EEESW_EEEEENS5_IJNS4_10UnderscoreESZ_SZ_EEEEENS4_13SM90_TMA_LOADENS4_14ComposedLayoutINS4_7SwizzleILi3ELi4ELi3EEENS4_18smem_ptr_flag_bitsILi16EEENSV_INS5_IJSH_NSA_ILi8EEEEEENS5_IJSC_SH_EEEEEEEvNS4_8identityENS4_23SM90_TMA_LOAD_MULTICASTENS13_IS15_S17_NSV_INS5_IJS18_SH_EEENS5_IJSH_SC_EEEEEEEvS1D_EENS_8epilogue10collective6detail29Sm90TmaWarpSpecializedAdapterINS1L_15DefaultEpilogueISJ_SL_SL_NS1K_6thread17LinearCombinationISJ_Li1EffLNS1P_9ScaleType4KindE0ELNS_15FloatRoundStyleE2ESJ_EENS1_15EpilogueDefaultEEEEEvvEEEEvNT_6ParamsE,(.L_x_193 - _ZN7cutlass13device_kernelINS_4gemm6kernel13GemmUniversalIN4cute5tupleIJiiiiEEENS1_10collective13CollectiveMmaINS1_34MainloopSm90TmaGmmaWarpSpecializedILi2ENS5_IJNS4_1CILi2EEENSA_ILi1EEESC_EEENS1_35KernelTmaWarpSpecializedCooperativeEEENS5_IJNSA_ILi128EEESG_NSA_ILi64EEEEEENS_6half_tENS5_IJSC_llEEESJ_NS5_IJlSC_lEEENS4_8TiledMMAINS4_8MMA_AtomIJNS4_4SM904GMMA26MMA_64x128x16_F32F16F16_SSILNSP_5MajorE1ELSR_0ELNSP_7ScaleInE1ELSS_1EEEEEENS4_6LayoutISD_NS5_IJSC_NSA_ILi0EEESW_EEEEENS5_IJNS4_10UnderscoreESZ_SZ_EEEEENS4_13SM90_TMA_LOADENS4_14ComposedLayoutINS4_7SwizzleILi3ELi4ELi3EEENS4_18smem_ptr_flag_bitsILi16EEENSV_INS5_IJSH_NSA_ILi8EEEEEENS5_IJSC_SH_EEEEEEEvNS4_8identityENS4_23SM90_TMA_LOAD_MULTICASTENS13_IS15_S17_NSV_INS5_IJS18_SH_EEENS5_IJSH_SC_EEEEEEEvS1D_EENS_8epilogue10collective6detail29Sm90TmaWarpSpecializedAdapterINS1L_15DefaultEpilogueISJ_SL_SL_NS1K_6thread17LinearCombinationISJ_Li1EffLNS1P_9ScaleType4KindE0ELNS_15FloatRoundStyleE2ESJ_EENS1_15EpilogueDefaultEEEEEvvEEEEvNT_6ParamsE)
        .other          _ZN7cutlass13device_kernelINS_4gemm6kernel13GemmUniversalIN4cute5tupleIJiiiiEEENS1_10collective13CollectiveMmaINS1_34MainloopSm90TmaGmmaWarpSpecializedILi2ENS5_IJNS4_1CILi2EEENSA_ILi1EEESC_EEENS1_35KernelTmaWarpSpecializedCooperativeEEENS5_IJNSA_ILi128EEESG_NSA_ILi64EEEEEENS_6half_tENS5_IJSC_llEEESJ_NS5_IJlSC_lEEENS4_8TiledMMAINS4_8MMA_AtomIJNS4_4SM904GMMA26MMA_64x128x16_F32F16F16_SSILNSP_5MajorE1ELSR_0ELNSP_7ScaleInE1ELSS_1EEEEEENS4_6LayoutISD_NS5_IJSC_NSA_ILi0EEESW_EEEEENS5_IJNS4_10UnderscoreESZ_SZ_EEEEENS4_13SM90_TMA_LOADENS4_14ComposedLayoutINS4_7SwizzleILi3ELi4ELi3EEENS4_18smem_ptr_flag_bitsILi16EEENSV_INS5_IJSH_NSA_ILi8EEEEEENS5_IJSC_SH_EEEEEEEvNS4_8identityENS4_23SM90_TMA_LOAD_MULTICASTENS13_IS15_S17_NSV_INS5_IJS18_SH_EEENS5_IJSH_SC_EEEEEEEvS1D_EENS_8epilogue10collective6detail29Sm90TmaWarpSpecializedAdapterINS1L_15DefaultEpilogueISJ_SL_SL_NS1K_6thread17LinearCombinationISJ_Li1EffLNS1P_9ScaleType4KindE0ELNS_15FloatRoundStyleE2ESJ_EENS1_15EpilogueDefaultEEEEEvvEEEEvNT_6ParamsE,@"STO_CUDA_ENTRY STV_DEFAULT"
_ZN7cutlass13device_kernelINS_4gemm6kernel13GemmUniversalIN4cute5tupleIJiiiiEEENS1_10collective13CollectiveMmaINS1_34MainloopSm90TmaGmmaWarpSpecializedILi2ENS5_IJNS4_1CILi2EEENSA_ILi1EEESC_EEENS1_35KernelTmaWarpSpecializedCooperativeEEENS5_IJNSA_ILi128EEESG_NSA_ILi64EEEEEENS_6half_tENS5_IJSC_llEEESJ_NS5_IJlSC_lEEENS4_8TiledMMAINS4_8MMA_AtomIJNS4_4SM904GMMA26MMA_64x128x16_F32F16F16_SSILNSP_5MajorE1ELSR_0ELNSP_7ScaleInE1ELSS_1EEEEEENS4_6LayoutISD_NS5_IJSC_NSA_ILi0EEESW_EEEEENS5_IJNS4_10UnderscoreESZ_SZ_EEEEENS4_13SM90_TMA_LOADENS4_14ComposedLayoutINS4_7SwizzleILi3ELi4ELi3EEENS4_18smem_ptr_flag_bitsILi16EEENSV_INS5_IJSH_NSA_ILi8EEEEEENS5_IJSC_SH_EEEEEEEvNS4_8identityENS4_23SM90_TMA_LOAD_MULTICASTENS13_IS15_S17_NSV_INS5_IJS18_SH_EEENS5_IJSH_SC_EEEEEEEvS1D_EENS_8epilogue10collective6detail29Sm90TmaWarpSpecializedAdapterINS1L_15DefaultEpilogueISJ_SL_SL_NS1K_6thread17LinearCombinationISJ_Li1EffLNS1P_9ScaleType4KindE0ELNS_15FloatRoundStyleE2ESJ_EENS1_15EpilogueDefaultEEEEEvvEEEEvNT_6ParamsE:
[----:B------:R-:W0:Y:S01]  /*0000*/  LDC R1, c[0x0][0x28] ;  /* 0x00000a00ff017b82 */ /* 0x000e220000000800 */
[----:B------:R-:W1:Y:S01]  /*0010*/  S2R R95, SR_TID.X ;  /* 0x00000000005f7919 */ /* 0x000e620000002100 */
[----:B------:R-:W-:Y:S01]  /*0020*/  ELECT P0, URZ, PT ;  /* 0x00000000003f782f */ /* 0x000fe20003800000 */
[----:B------:R-:W-:Y:S01]  /*0030*/  BSSY B0, `(.L_x_0) ;  /* 0x000000f000007945 */ /* 0x000fe20003800000 */
[--C-:B-1----:R-:W-:Y:S02]  /*0040*/  SHF.R.U32.HI R0, RZ, 0x5, R95.reuse ;  /* 0x00000005ff007819 */ /* 0x102fe4000001165f */
[----:B------:R-:W-:-:S03]  /*0050*/  SHF.R.U32.HI R6, RZ, 0x7, R95 ;  /* 0x00000007ff067819 */ /* 0x000fc6000001165f */
[----:B------:R-:W1:Y:S04]  /*0060*/  SHFL.IDX PT, R3, R0, RZ, 0x1f ;  /* 0x00001fff00037589 */ /* 0x000e6800000e0000 */
[----:B------:R2:W3:Y:S01]  /*0070*/  SHFL.IDX PT, R2, R6, RZ, 0x1f ;  /* 0x00001fff06027589 */ /* 0x0004e200000e0000 */
[----:B-1----:R-:W-:-:S13]  /*0080*/  ISETP.NE.OR P0, PT, R3, RZ, !P0 ;  /* 0x000000ff0300720c */ /* 0x002fda0004705670 */
[----:B0-23--:R-:W-:Y:S05]  /*0090*/  @P0 BRA `(.L_x_1) ;  /* 0x0000000000200947 */ /* 0x00dfea0003800000 */
[----:B------:R-:W-:Y:S02]  /*00a0*/  ULDC.64 UR4, c[0x0][0x198] ;  /* 0x0000660000047ab9 */ /* 0x000fe40000000a00 */
[----:B------:R-:W-:Y:S02]  /*00b0*/  UIADD3 UR6, UP0, UR4, 0xf0, URZ ;  /* 0x000000f004067890 */ /* 0x000fe4000ff1e03f */
[----:B------:R-:W-:Y:S02]  /*00c0*/  UIADD3 UR4, UP1, UR4, 0x1f0, URZ ;  /* 0x000001f004047890 */ /* 0x000fe4000ff3e03f */
[----:B------:R-:W-:Y:S02]  /*00d0*/  UIADD3.X UR7, URZ, UR5, URZ, UP0, !UPT ;  /* 0x000000053f077290 */ /* 0x000fe400087fe43f */
[----:B------:R-:W-:-:S07]  /*00e0*/  UIADD3.X UR5, URZ, UR5, URZ, UP1, !UPT ;  /* 0x000000053f057290 */ /* 0x000fce0008ffe43f */
[----:B------:R0:W-:Y:S02]  /*00f0*/  UTMACCTL.PF [UR6] ;  /* 0x00000000060079b9 */ /* 0x0001e40008040000 */
[----:B------:R0:W-:Y:S02]  /*0100*/  UTMACCTL.PF [UR4] ;  /* 0x00000000040079b9 */ /* 0x0001e40008040000 */
[----:B0-----:R-:W-:Y:S01]  /*0110*/  NOP ;  /* 0x0000000000007918 */ /* 0x001fe20000000000 */
.L_x_1:
[----:B------:R-:W-:Y:S05]  /*0120*/  BSYNC B0 ;  /* 0x0000000000007941 */ /* 0x000fea0003800000 */
.L_x_0:
[----:B------:R-:W0:Y:S02]  /*0130*/  SHFL.IDX PT, R5, R0, RZ, 0x1f ;  /* 0x00001fff00057589 */ /* 0x000e2400000e0000 */
[----:B0-----:R-:W-:-:S13]  /*0140*/  ISETP.NE.AND P0, PT, R5, RZ, PT ;  /* 0x000000ff0500720c */ /* 0x001fda0003f05270 */
[----:B------:R-:W-:Y:S05]  /*0150*/  @P0 BRA `(.L_x_2) ;  /* 0x0000000000480947 */ /* 0x000fea0003800000 */
[----:B------:R-:W0:Y:S01]  /*0160*/  S2UR UR8, SR_CgaCtaId ;  /* 0x00000000000879c3 */ /* 0x000e220000008800 */
[----:B------:R-:W-:Y:S01]  /*0170*/  UMOV UR4, 0x400 ;  /* 0x0000040000047882 */ /* 0x000fe20000000000 */
[----:B------:R-:W-:Y:S01]  /*0180*/  UMOV UR5, 0x1 ;  /* 0x0000000100057882 */ /* 0x000fe20000000000 */
[----:B------:R-:W-:Y:S01]  /*0190*/  UMOV UR6, 0x4 ;  /* 0x0000000400067882 */ /* 0x000fe20000000000 */
[----:B------:R-:W-:Y:S01]  /*01a0*/  ELECT P0, URZ, PT ;  /* 0x00000000003f782f */ /* 0x000fe20003800000 */
[----:B------:R-:W-:-:S04]  /*01b0*/  UIADD3 UR6, -UR6, 0x100000, URZ ;  /* 0x0010000006067890 */ /* 0x000fc8000fffe13f */
[----:B------:R-:W-:Y:S02]  /*01c0*/  USHF.L.U32 UR7, UR6, 0xb, URZ ;  /* 0x0000000b06077899 */ /* 0x000fe4000800063f */
[----:B------:R-:W-:Y:S02]  /*01d0*/  USHF.L.U32 UR6, UR6, 0x1, URZ ;  /* 0x0000000106067899 */ /* 0x000fe4000800063f */
[----:B0-----:R-:W-:Y:S02]  /*01e0*/  ULEA UR8, UR8, UR4, 0x18 ;  /* 0x0000000408087291 */ /* 0x001fe4000f8ec03f */
[----:B------:R-:W-:-:S04]  /*01f0*/  UIADD3 UR4, -UR5, 0x100000, URZ ;  /* 0x0010000005047890 */ /* 0x000fc8000fffe13f */
[----:B------:R-:W-:Y:S02]  /*0200*/  USHF.L.U32 UR5, UR4, 0xb, URZ ;  /* 0x0000000b04057899 */ /* 0x000fe4000800063f */
[----:B------:R-:W-:Y:S01]  /*0210*/  USHF.L.U32 UR4, UR4, 0x1, URZ ;  /* 0x0000000104047899 */ /* 0x000fe2000800063f */
[----:B------:R-:W0:Y:S11]  /*0220*/  FENCE.VIEW.ASYNC.S ;  /* 0x00000000000073c6 */ /* 0x000e360000000000 */
[----:B0-----:R0:W1:Y:S01]  /*0230*/  SYNCS.EXCH.64 URZ, [UR8], UR4 ;  /* 0x00000004083f75b2 */ /* 0x0010620008000100 */
[----:B------:R0:W2:Y:S01]  /*0240*/  SYNCS.EXCH.64 URZ, [UR8+0x10], UR6 ;  /* 0x00001006083f75b2 */ /* 0x0000a20008000100 */
[----:B------:R0:W3:Y:S01]  /*0250*/  SYNCS.EXCH.64 URZ, [UR8+0x8], UR4 ;  /* 0x00000804083f75b2 */ /* 0x0000e20008000100 */
[----:B------:R0:W4:Y:S01]  /*0260*/  SYNCS.EXCH.64 URZ, [UR8+0x18], UR6 ;  /* 0x00001806083f75b2 */ /* 0x0001220008000100 */
[----:B------:R-:W-:Y:S01]  /*0270*/  NOP ;  /* 0x0000000000007918 */ /* 0x000fe20000000000 */
.L_x_2:
[----:B------:R-:W-:Y:S01]  /*0280*/  SHF.R.S32.HI R4, RZ, 0x1f, R95 ;  /* 0x0000001fff047819 */ /* 0x000fe2000001145f */
[----:B------:R-:W5:Y:S01]  /*0290*/  SHFL.IDX PT, R0, R0, RZ, 0x1f ;  /* 0x00001fff00007589 */ /* 0x000f6200000e0000 */
[----:B0-----:R-:W0:Y:S01]  /*02a0*/  S2UR UR8, SR_CTAID.X ;  /* 0x00000000000879c3 */ /* 0x001e220000002500 */
[----:B------:R-:W-:Y:S02]  /*02b0*/  ELECT P0, URZ, PT ;  /* 0x00000000003f782f */ /* 0x000fe40003800000 */
[----:B------:R-:W-:Y:S01]  /*02c0*/  LEA.HI R4, R4, R95, RZ, 0x7 ;  /* 0x0000005f04047211 */ /* 0x000fe200078f38ff */
[----:B------:R-:W-:Y:S01]  /*02d0*/  ULDC UR4, c[0x0][0x150] ;  /* 0x0000540000047ab9 */ /* 0x000fe20000000800 */
[----:B------:R-:W-:Y:S01]  /*02e0*/  SHF.R.S32.HI R10, RZ, 0x1f, R5 ;  /* 0x0000001fff0a7819 */ /* 0x000fe20000011405 */
[----:B------:R-:W-:Y:S01]  /*02f0*/  NOP ;  /* 0x0000000000007918 */ /* 0x000fe20000000000 */
[----:B------:R-:W-:Y:S01]  /*0300*/  LOP3.LUT R4, R4, 0xffffff80, RZ, 0xc0, !PT ;  /* 0xffffff8004047812 */ /* 0x000fe200078ec0ff */
[----:B------:R-:W-:Y:S01]  /*0310*/  NOP ;  /* 0x0000000000007918 */ /* 0x000fe20000000000 */
[----:B------:R-:W-:Y:S01]  /*0320*/  LEA.HI R10, R10, R5, RZ, 0x2 ;  /* 0x000000050a0a7211 */ /* 0x000fe200078f10ff */
[----:B------:R-:W1:Y:S01]  /*0330*/  LDC R12, c[0x0][0x144] ;  /* 0x00005100ff0c7b82 */ /* 0x000e620000000800 */
[----:B------:R-:W-:Y:S01]  /*0340*/  IMAD.MOV.U32 R22, RZ, RZ, 0x1 ;  /* 0x00000001ff167424 */ /* 0x000fe200078e00ff */
[----:B------:R-:W-:Y:S01]  /*0350*/  ISETP.NE.AND P3, PT, R2, RZ, PT ;  /* 0x000000ff0200720c */ /* 0x000fe20003f65270 */
[----:B------:R-:W-:Y:S01]  /*0360*/  IMAD.IADD R8, R95, 0x1, -R4 ;  /* 0x000000015f087824 */ /* 0x000fe200078e0a04 */
[----:B------:R-:W-:Y:S01]  /*0370*/  LOP3.LUT R10, R10, 0x3ffffffc, RZ, 0xc0, !PT ;  /* 0x3ffffffc0a0a7812 */ /* 0x000fe200078ec0ff */
[----:B------:R-:W2:Y:S03]  /*0380*/  S2R R4, SR_CTAID.Y ;  /* 0x0000000000047919 */ /* 0x000ea60000002600 */
[----:B------:R-:W-:Y:S01]  /*0390*/  SHF.R.S32.HI R7, RZ, 0x1f, R8 ;  /* 0x0000001fff077819 */ /* 0x000fe20000011408 */
[----:B------:R-:W-:Y:S01]  /*03a0*/  IMAD.IADD R10, R5, 0x1, -R10 ;  /* 0x00000001050a7824 */ /* 0x000fe200078e0a0a */
[----:B------:R-:W3:Y:S02]  /*03b0*/  LDC R14, c[0x0][0x140] ;  /* 0x00005000ff0e7b82 */ /* 0x000ee40000000800 */
[----:B------:R-:W-:-:S02]  /*03c0*/  LEA.HI R7, R7, R8, RZ, 0x3 ;  /* 0x0000000807077211 */ /* 0x000fc400078f18ff */
[----:B-----5:R-:W-:Y:S02]  /*03d0*/  ISETP.NE.OR P0, PT, R0, RZ, !P0 ;  /* 0x000000ff0000720c */ /* 0x020fe40004705670 */
[--C-:B------:R-:W-:Y:S02]  /*03e0*/  SHF.R.S32.HI R0, RZ, 0x3, R7.reuse ;  /* 0x00000003ff007819 */ /* 0x100fe40000011407 */
[----:B0-----:R-:W-:Y:S02]  /*03f0*/  I2FP.F32.U32 R9, UR8 ;  /* 0x0000000800097c45 */ /* 0x001fe40008201000 */
[----:B------:R-:W-:-:S03]  /*0400*/  SHF.R.S32.HI R7, RZ, 0x1f, R7 ;  /* 0x0000001fff077819 */ /* 0x000fc60000011407 */
[----:B------:R-:W-:Y:S01]  /*0410*/  FMUL R11, R9, UR4 ;  /* 0x00000004090b7c20 */ /* 0x000fe20008400000 */
[----:B------:R-:W-:Y:S01]  /*0420*/  LEA.HI R7, R7, R0, RZ, 0x2 ;  /* 0x0000000007077211 */ /* 0x000fe200078f10ff */
[----:B------:R-:W-:Y:S01]  /*0430*/  ULDC UR4, c[0x0][0x154] ;  /* 0x0000550000047ab9 */ /* 0x000fe20000000800 */
[----:B------:R-:W0:Y:S01]  /*0440*/  LDC R9, c[0x0][0x148] ;  /* 0x00005200ff097b82 */ /* 0x000e220000000800 */
[----:B------:R-:W-:Y:S01]  /*0450*/  VOTEU.ALL UP0, P0 ;  /* 0x00000000003f7886 */ /* 0x000fe20000000000 */
[----:B------:R-:W-:Y:S01]  /*0460*/  LOP3.LUT R7, R7, 0xfffffffc, RZ, 0xc0, !PT ;  /* 0xfffffffc07077812 */ /* 0x000fe200078ec0ff */
[----:B------:R-:W5:Y:S01]  /*0470*/  F2I.U32.TRUNC.NTZ R11, R11 ;  /* 0x0000000b000b7305 */ /* 0x000f62000020f000 */
[----:B------:R-:W-:Y:S02]  /*0480*/  VOTEU.ALL UP1, P0 ;  /* 0x00000000003f7886 */ /* 0x000fe40000020000 */
[----:B------:R-:W-:Y:S01]  /*0490*/  @!UP0 UMOV UR6, 0x400 ;  /* 0x0000040000068882 */ /* 0x000fe20000000000 */
[----:B------:R-:W-:Y:S01]  /*04a0*/  IMAD.IADD R7, R0, 0x1, -R7 ;  /* 0x0000000100077824 */ /* 0x000fe200078e0a07 */
[----:B------:R-:W4:Y:S01]  /*04b0*/  @!UP0 S2UR UR7, SR_CgaCtaId ;  /* 0x00000000000789c3 */ /* 0x000f220000008800 */
[----:B------:R-:W-:-:S02]  /*04c0*/  SHF.R.S32.HI R0, RZ, 0x1f, R3 ;  /* 0x0000001fff007819 */ /* 0x000fc40000011403 */
[----:B------:R-:W-:Y:S01]  /*04d0*/  IMAD R10, R10, 0x4, R7 ;  /* 0x000000040a0a7824 */ /* 0x000fe200078e0207 */
[----:B--2---:R-:W-:Y:S02]  /*04e0*/  I2FP.F32.U32 R13, R4 ;  /* 0x00000004000d7245 */ /* 0x004fe40000201000 */
[----:B------:R-:W-:Y:S01]  /*04f0*/  LEA.HI R0, R0, R3, RZ, 0x2 ;  /* 0x0000000300007211 */ /* 0x000fe200078f10ff */
[C---:B------:R-:W-:Y:S01]  /*0500*/  IMAD.SHL.U32 R19, R10.reuse, 0x4, RZ ;  /* 0x000000040a137824 */ /* 0x040fe200078e00ff */
[----:B------:R-:W-:Y:S01]  /*0510*/  LEA.HI R7, R10, R10, RZ, 0x1 ;  /* 0x0000000a0a077211 */ /* 0x000fe200078f08ff */
[----:B------:R-:W-:Y:S01]  /*0520*/  FMUL R13, R13, UR4 ;  /* 0x000000040d0d7c20 */ /* 0x000fe20008400000 */
[----:B-----5:R-:W-:Y:S01]  /*0530*/  IMAD.MOV R15, RZ, RZ, -R11 ;  /* 0x000000ffff0f7224 */ /* 0x020fe200078e0a0b */
[----:B------:R-:W-:Y:S01]  /*0540*/  LOP3.LUT R0, R0, 0xfffffffc, RZ, 0xc0, !PT ;  /* 0xfffffffc00007812 */ /* 0x000fe200078ec0ff */
[----:B------:R-:W-:Y:S01]  /*0550*/  UMOV UR4, 0x20 ;  /* 0x0000002000047882 */ /* 0x000fe20000000000 */
[----:B------:R-:W-:Y:S01]  /*0560*/  LOP3.LUT R11, R7, 0xfffffffe, RZ, 0xc0, !PT ;  /* 0xfffffffe070b7812 */ /* 0x000fe200078ec0ff */
[----:B-1----:R-:W-:Y:S01]  /*0570*/  IMAD R7, R12, R15, UR8 ;  /* 0x000000080c077e24 */ /* 0x002fe2000f8e020f */
[----:B------:R-:W1:Y:S01]  /*0580*/  F2I.U32.TRUNC.NTZ R13, R13 ;  /* 0x0000000d000d7305 */ /* 0x000e62000020f000 */
[----:B------:R-:W-:Y:S01]  /*0590*/  IMAD.IADD R3, R3, 0x1, -R0 ;  /* 0x0000000103037824 */ /* 0x000fe200078e0a00 */
[C---:B------:R-:W-:Y:S01]  /*05a0*/  LOP3.LUT R19, R10.reuse, 0xc, R19, 0x78, !PT ;  /* 0x0000000c0a137812 */ /* 0x040fe200078e7813 */
[----:B------:R-:W-:Y:S01]  /*05b0*/  IMAD.IADD R12, R10, 0x1, -R11 ;  /* 0x000000010a0c7824 */ /* 0x000fe200078e0a0b */
[----:B------:R-:W-:-:S04]  /*05c0*/  @!UP0 UIADD3 UR4, -UR4, 0x100000, URZ ;  /* 0x0010000004048890 */ /* 0x000fc8000fffe13f */
[----:B------:R-:W-:Y:S02]  /*05d0*/  @!UP0 USHF.L.U32 UR5, UR4, 0xb, URZ ;  /* 0x0000000b04058899 */ /* 0x000fe4000800063f */
[----:B------:R-:W-:Y:S01]  /*05e0*/  @!UP0 USHF.L.U32 UR4, UR4, 0x1, URZ ;  /* 0x0000000104048899 */ /* 0x000fe2000800063f */
[----:B---3--:R-:W-:Y:S02]  /*05f0*/  ISETP.EQ.U32.AND P2, PT, R14, 0x1, PT ;  /* 0x000000010e00780c */ /* 0x008fe40003f42070 */
[C---:B------:R-:W-:Y:S02]  /*0600*/  ISETP.NE.AND P1, PT, R3.reuse, 0x3, PT ;  /* 0x000000030300780c */ /* 0x040fe40003f25270 */
[----:B------:R-:W-:Y:S01]  /*0610*/  ISETP.NE.AND P4, PT, R12, R7, PT ;  /* 0x000000070c00720c */ /* 0x000fe20003f85270 */
[----:B----4-:R-:W-:Y:S01]  /*0620*/  @!UP0 ULEA UR6, UR7, UR6, 0x18 ;  /* 0x0000000607068291 */ /* 0x010fe2000f8ec03f */
[----:B------:R-:W-:Y:S01]  /*0630*/  ISETP.EQ.OR P1, PT, R3, RZ, !P1 ;  /* 0x000000ff0300720c */ /* 0x000fe20004f22670 */
[----:B------:R-:W-:Y:S01]  /*0640*/  VOTEU.ALL UP0, P0 ;  /* 0x00000000003f7886 */ /* 0x000fe20000000000 */
[----:B------:R-:W-:Y:S01]  /*0650*/  LOP3.LUT P0, RZ, R8, 0x7, RZ, 0xc0, !PT ;  /* 0x0000000708ff7812 */ /* 0x000fe2000780c0ff */
[C---:B------:R-:W-:Y:S01]  /*0660*/  VIADD R8, R2.reuse, 0xffffffff ;  /* 0xffffffff02087836 */ /* 0x040fe20000000000 */
[----:B------:R-:W-:Y:S01]  /*0670*/  ISETP.EQ.AND P1, PT, R2, RZ, P1 ;  /* 0x000000ff0200720c */ /* 0x000fe20000f22270 */
[----:B-1----:R-:W-:Y:S01]  /*0680*/  IMAD.MOV R23, RZ, RZ, -R13 ;  /* 0x000000ffff177224 */ /* 0x002fe200078e0a0d */
[----:B------:R-:W-:-:S02]  /*0690*/  ISETP.LT.U32.AND P0, PT, R19, 0x2, !P0 ;  /* 0x000000021300780c */ /* 0x000fc40004701070 */
[----:B------:R-:W-:Y:S01]  /*06a0*/  ISETP.GE.U32.AND P6, PT, R8, 0x2, PT ;  /* 0x000000020800780c */ /* 0x000fe20003fc6070 */
[----:B0-----:R-:W-:Y:S01]  /*06b0*/  IMAD R11, R9, R23, R4 ;  /* 0x00000017090b7224 */ /* 0x001fe200078e0204 */
[----:B------:R-:W-:Y:S01]  /*06c0*/  SEL R18, RZ, 0x1, !P1 ;  /* 0x00000001ff127807 */ /* 0x000fe20004800000 */
[----:B------:R-:W0:Y:S02]  /*06d0*/  FENCE.VIEW.ASYNC.S ;  /* 0x00000000000073c6 */ /* 0x000e240000000000 */
[----:B0-----:R0:W1:Y:S01]  /*06e0*/  @!UP0 SYNCS.EXCH.64 URZ, [UR6+0x30], UR4 ;  /* 0x00003004063f85b2 */ /* 0x0010620008000100 */
[----:B------:R-:W-:Y:S02]  /*06f0*/  @P4 LEA.HI R0, R19, R19, RZ, 0x1 ;  /* 0x0000001313004211 */ /* 0x000fe400078f08ff */
[----:B------:R-:W-:Y:S02]  /*0700*/  SEL R18, R18, 0x2, P6 ;  /* 0x0000000212127807 */ /* 0x000fe40003000000 */
[----:B------:R-:W-:-:S04]  /*0710*/  @P4 SHF.R.S32.HI R0, RZ, 0x1, R0 ;  /* 0x00000001ff004819 */ /* 0x000fc80000011400 */
[----:B------:R-:W-:Y:S02]  /*0720*/  @P4 ISETP.NE.AND P5, PT, R0, R11, PT ;  /* 0x0000000b0000420c */ /* 0x000fe40003fa5270 */
[----:B------:R-:W-:Y:S02]  /*0730*/  SEL R11, RZ, 0x1, !P0 ;  /* 0x00000001ff0b7807 */ /* 0x000fe40004000000 */
[----:B------:R-:W-:Y:S02]  /*0740*/  @P4 SEL R22, RZ, 0x1, P5 ;  /* 0x00000001ff164807 */ /* 0x000fe40002800000 */
[----:B------:R-:W-:Y:S01]  /*0750*/  LOP3.LUT R0, R95, 0x7f, RZ, 0xc0, !PT ;  /* 0x0000007f5f007812 */ /* 0x000fe200078ec0ff */
[----:B------:R0:W2:Y:S01]  /*0760*/  @!UP1 SYNCS.EXCH.64 URZ, [UR6+0x38], UR4 ;  /* 0x00003804063f95b2 */ /* 0x0000a20008000100 */
[----:B------:R-:W-:Y:S01]  /*0770*/  LOP3.LUT R22, R22, R11, RZ, 0xc0, !PT ;  /* 0x0000000b16167212 */ /* 0x000fe200078ec0ff */
[----:B------:R-:W-:Y:S01]  /*0780*/  NOP ;  /* 0x0000000000007918 */ /* 0x000fe20000000000 */
[----:B------:R-:W-:Y:S05]  /*0790*/  @!P2 BRA `(.L_x_3) ;  /* 0x000000000008a947 */ /* 0x000fea0003800000 */
[----:B-12---:R-:W-:Y:S01]  /*07a0*/  UCGABAR_ARV ;  /* 0x00000000000079c7 */ /* 0x006fe20008000000 */
[----:B------:R-:W-:Y:S05]  /*07b0*/  BRA `(.L_x_4) ;  /* 0x0000000000047947 */ /* 0x000fea0003800000 */
.L_x_3:
[----:B-12---:R-:W-:Y:S01]  /*07c0*/  NOP ;  /* 0x0000000000007918 */ /* 0x006fe20000000000 */
.L_x_4:
[----:B------:R-:W1:Y:S01]  /*07d0*/  LDC R2, c[0x0][0x65c] ;  /* 0x00019700ff027b82 */ /* 0x000e620000000800 */
[----:B------:R-:W-:Y:S02]  /*07e0*/  IMAD.U32 R10, RZ, RZ, UR8 ;  /* 0x00000008ff0a7e24 */ /* 0x000fe4000f8e00ff */
[----:B------:R-:W-:Y:S01]  /*07f0*/  IMAD.MOV.U32 R11, RZ, RZ, RZ ;  /* 0x000000ffff0b7224 */ /* 0x000fe200078e00ff */
[----:B-1----:R-:W-:-:S04]  /*0800*/  ISETP.NE.AND P1, PT, R2, 0x1, PT ;  /* 0x000000010200780c */ /* 0x002fc80003f25270 */
[----:B------:R-:W-:-:S09]  /*0810*/  P2R R5, PR, RZ, 0x2 ;  /* 0x00000002ff057803 */ /* 0x000fd20000000000 */
[----:B------:R-:W1:Y:S01]  /*0820*/  @P1 LDC R17, c[0x0][0x10] ;  /* 0x00000400ff111b82 */ /* 0x000e620000000800 */
[----:B------:R-:W-:Y:S02]  /*0830*/  @P1 IMAD.MOV.U32 R5, RZ, RZ, RZ ;  /* 0x000000ffff051224 */ /* 0x000fe400078e00ff */
[----:B------:R-:W-:-:S05]  /*0840*/  @P1 IMAD.MOV.U32 R15, RZ, RZ, RZ ;  /* 0x000000ffff0f1224 */ /* 0x000fca00078e00ff */
[----:B------:R-:W2:Y:S01]  /*0850*/  @!P1 LDC R13, c[0x0][0xc] ;  /* 0x00000300ff0d9b82 */ /* 0x000ea20000000800 */
[----:B0-----:R-:W-:Y:S01]  /*0860*/  ULDC UR4, c[0x0][0xc] ;  /* 0x0000030000047ab9 */ /* 0x001fe20000000800 */
[----:B------:R-:W-:Y:S01]  /*0870*/  ULDC UR5, c[0x0][0x10] ;  /* 0x0000040000057ab9 */ /* 0x000fe20000000800 */
[----:B------:R-:W-:Y:S01]  /*0880*/  ULDC UR6, c[0x0][0x14] ;  /* 0x0000050000067ab9 */ /* 0x000fe20000000800 */
[----:B------:R-:W-:-:S04]  /*0890*/  UIMAD.WIDE.U32 UR4, UR4, UR5, URZ ;  /* 0x00000005040472a5 */ /* 0x000fc8000f8e003f */
[----:B------:R-:W-:Y:S02]  /*08a0*/  UIMAD.WIDE.U32 UR36, UR4, UR6, URZ ;  /* 0x00000006042472a5 */ /* 0x000fe4000f8e003f */
[----:B------:R-:W-:-:S04]  /*08b0*/  UIMAD UR42, UR5, UR6, URZ ;  /* 0x00000006052a72a4 */ /* 0x000fc8000f8e023f */
[----:B------:R-:W-:Y:S01]  /*08c0*/  UIADD3 UR42, UR37, UR42, URZ ;  /* 0x0000002a252a7290 */ /* 0x000fe2000fffe03f */
[----:B-1----:R-:W-:-:S04]  /*08d0*/  @P1 IMAD.WIDE.U32 R16, R17, UR8, R4 ;  /* 0x0000000811101c25 */ /* 0x002fc8000f8e0004 */
[----:B------:R-:W-:Y:S02]  /*08e0*/  @P1 IMAD.IADD R17, R17, 0x1, R15 ;  /* 0x0000000111111824 */ /* 0x000fe400078e020f */
[----:B--2---:R-:W-:-:S04]  /*08f0*/  @!P1 IMAD.WIDE.U32 R10, R4, R13, R10 ;  /* 0x0000000d040a9225 */ /* 0x004fc800078e000a */
[----:B------:R-:W-:Y:S02]  /*0900*/  @!P1 IMAD.MOV.U32 R16, RZ, RZ, R10 ;  /* 0x000000ffff109224 */ /* 0x000fe400078e000a */
[----:B------:R-:W-:Y:S01]  /*0910*/  @!P1 IMAD.MOV.U32 R17, RZ, RZ, R11 ;  /* 0x000000ffff119224 */ /* 0x000fe200078e000b */
[----:B------:R-:W-:Y:S06]  /*0920*/  @!P2 BRA `(.L_x_5) ;  /* 0x00000000000ca947 */ /* 0x000fec0003800000 */
[----:B------:R-:W-:Y:S01]  /*0930*/  UCGABAR_WAIT ;  /* 0x0000000000007dc7 */ /* 0x000fe20008000000 */
[----:B------:R-:W-:Y:S01]  /*0940*/  CCTL.IVALL ;  /* 0x00000000ff00798f */ /* 0x000fe20002000000 */
[----:B------:R-:W-:Y:S05]  /*0950*/  BRA `(.L_x_6) ;  /* 0x0000000000047947 */ /* 0x000fea0003800000 */
.L_x_5:
[----:B------:R-:W-:Y:S06]  /*0960*/  BAR.SYNC.DEFER_BLOCKING 0x0 ;  /* 0x0000000000007b1d */ /* 0x000fec0000010000 */
.L_x_6:
[----:B------:R-:W-:Y:S05]  /*0970*/  @!P3 BRA `(.L_x_7) ;  /* 0x0000005c0094b947 */ /* 0x000fea0003800000 */
[----:B------:R-:W-:-:S13]  /*0980*/  ISETP.GT.U32.AND P0, PT, R8, 0x1, PT ;  /* 0x000000010800780c */ /* 0x000fda0003f04070 */
[----:B------:R-:W-:Y:S05]  /*0990*/  @P0 EXIT ;  /* 0x000000000000094d */ /* 0x000fea0003800000 */
[----:B------:R-:W-:Y:S01]  /*09a0*/  ULDC.64 UR4, c[0x0][0x650] ;  /* 0x0001940000047ab9 */ /* 0x000fe20000000a00 */
[----:B------:R-:W-:Y:S01]  /*09b0*/  PRMT R3, RZ, 0x7610, R3 ;  /* 0x00007610ff037816 */ /* 0x000fe20000000003 */
[----:B------:R-:W-:Y:S01]  /*09c0*/  IMAD.MOV.U32 R103, RZ, RZ, -0x1 ;  /* 0xffffffffff677424 */ /* 0x000fe200078e00ff */
[----:B------:R-:W-:Y:S01]  /*09d0*/  ISETP.GE.U32.AND P0, PT, R16, UR4, PT ;  /* 0x0000000410007c0c */ /* 0x000fe2000bf06070 */
[----:B------:R-:W-:Y:S02]  /*09e0*/  IMAD.MOV.U32 R100, RZ, RZ, -0x1 ;  /* 0xffffffffff647424 */ /* 0x000fe400078e00ff */
[----:B------:R-:W-:Y:S01]  /*09f0*/  IMAD.MOV.U32 R101, RZ, RZ, -0x1 ;  /* 0xffffffffff657424 */ /* 0x000fe200078e00ff */
[----:B------:R-:W-:-:S13]  /*0a00*/  ISETP.GE.U32.AND.EX P0, PT, R17, UR5, PT, P0 ;  /* 0x0000000511007c0c */ /* 0x000fda000bf06100 */
[----:B------:R-:W-:Y:S05]  /*0a10*/  @P0 BRA `(.L_x_8) ;  /* 0x0000000400280947 */ /* 0x000fea0003800000 */
[----:B------:R-:W0:Y:S01]  /*0a20*/  LDC.64 R24, c[0x0][0x628] ;  /* 0x00018a00ff187b82 */ /* 0x000e220000000a00 */
[----:B------:R-:W-:Y:S02]  /*0a30*/  IMAD.MOV.U32 R10, RZ, RZ, R16 ;  /* 0x000000ffff0a7224 */ /* 0x000fe400078e0010 */
[----:B------:R-:W-:-:S05]  /*0a40*/  IMAD.MOV.U32 R11, RZ, RZ, R17 ;  /* 0x000000ffff0b7224 */ /* 0x000fca00078e0011 */
[----:B------:R-:W1:Y:S08]  /*0a50*/  LDC R8, c[0x0][0x630] ;  /* 0x00018c00ff087b82 */ /* 0x000e700000000800 */
[----:B------:R-:W2:Y:S01]  /*0a60*/  LDC.64 R26, c[0x0][0x620] ;  /* 0x00018800ff1a7b82 */ /* 0x000ea20000000a00 */
[----:B0-----:R-:W-:-:S04]  /*0a70*/  ISETP.NE.U32.AND P0, PT, R24, RZ, PT ;  /* 0x000000ff1800720c */ /* 0x001fc80003f05070 */
[----:B------:R-:W-:-:S13]  /*0a80*/  ISETP.NE.AND.EX P0, PT, R25, RZ, PT, P0 ;  /* 0x000000ff1900720c */ /* 0x000fda0003f05300 */
[----:B-12---:R-:W-:Y:S05]  /*0a90*/  @!P0 BRA `(.L_x_9) ;  /* 0x0000000000288947 */ /* 0x006fea0003800000 */
[----:B------:R-:W0:Y:S02]  /*0aa0*/  LDC R3, c[0x0][0x634] ;  /* 0x00018d00ff037b82 */ /* 0x000e240000000800 */
[----:B0-----:R-:W-:-:S05]  /*0ab0*/  IADD3 R3, P0, R16, R3, RZ ;  /* 0x0000000310037210 */ /* 0x001fca0007f1e0ff */
[----:B------:R-:W-:-:S04]  /*0ac0*/  IMAD.X R21, RZ, RZ, R17, P0 ;  /* 0x000000ffff157224 */ /* 0x000fc800000e0611 */
[----:B------:R-:W-:-:S04]  /*0ad0*/  IMAD.WIDE.U32 R10, R21, R24, RZ ;  /* 0x00000018150a7225 */ /* 0x000fc800078e00ff */
[----:B------:R-:W-:-:S04]  /*0ae0*/  IMAD.WIDE.U32 R12, P0, R3, R25, R10 ;  /* 0x00000019030c7225 */ /* 0x000fc8000780000a */
[----:B------:R-:W-:-:S04]  /*0af0*/  IMAD.WIDE.U32 R10, R3, R24, RZ ;  /* 0x00000018030a7225 */ /* 0x000fc800078e00ff */
[----:B------:R-:W-:Y:S01]  /*0b00*/  IMAD.X R15, RZ, RZ, RZ, P0 ;  /* 0x000000ffff0f7224 */ /* 0x000fe200000e06ff */
[----:B------:R-:W-:Y:S01]  /*0b10*/  IADD3 RZ, P0, R11, R12, RZ ;  /* 0x0000000c0bff7210 */ /* 0x000fe20007f1e0ff */
[----:B------:R-:W-:-:S04]  /*0b20*/  IMAD.MOV.U32 R14, RZ, RZ, R13 ;  /* 0x000000ffff0e7224 */ /* 0x000fc800078e000d */
[----:B------:R-:W-:-:S08]  /*0b30*/  IMAD.WIDE.U32.X R10, R21, R25, R14, P0 ;  /* 0x00000019150a7225 */ /* 0x000fd000000e040e */
.L_x_9:
[----:B------:R-:W0:Y:S01]  /*0b40*/  LDC.64 R30, c[0x0][0x640] ;  /* 0x00019000ff1e7b82 */ /* 0x000e220000000a00 */
[-CC-:B------:R-:W-:Y:S02]  /*0b50*/  SHF.R.U64 R101, R10, R8.reuse, R11.reuse ;  /* 0x000000080a657219 */ /* 0x180fe4000000120b */
[----:B------:R-:W-:Y:S02]  /*0b60*/  SHF.R.U32.HI R3, RZ, R8, R11 ;  /* 0x00000008ff037219 */ /* 0x000fe4000001160b */
[----:B------:R-:W-:-:S03]  /*0b70*/  IADD3 R5, P0, RZ, -R101, RZ ;  /* 0x80000065ff057210 */ /* 0x000fc60007f1e0ff */
[----:B------:R-:W1:Y:S02]  /*0b80*/  LDC R12, c[0x0][0x618] ;  /* 0x00018600ff0c7b82 */ /* 0x000e640000000800 */
[----:B------:R-:W-:Y:S02]  /*0b90*/  IMAD.X R3, RZ, RZ, ~R3, P0 ;  /* 0x000000ffff037224 */ /* 0x000fe400000e0e03 */
[----:B------:R-:W-:-:S04]  /*0ba0*/  IMAD.WIDE.U32 R10, R5, R26, R16 ;  /* 0x0000001a050a7225 */ /* 0x000fc800078e0010 */
[----:B------:R-:W2:Y:S01]  /*0bb0*/  LDC R20, c[0x0][0x608] ;  /* 0x00018200ff147b82 */ /* 0x000ea20000000800 */
[----:B------:R-:W-:Y:S02]  /*0bc0*/  IMAD R8, R3, R26, RZ ;  /* 0x0000001a03087224 */ /* 0x000fe400078e02ff */
[----:B------:R-:W-:Y:S02]  /*0bd0*/  IMAD.MOV.U32 R3, RZ, RZ, -0x1 ;  /* 0xffffffffff037424 */ /* 0x000fe400078e00ff */
[----:B------:R-:W-:Y:S02]  /*0be0*/  IMAD R5, R5, R27, R8 ;  /* 0x0000001b05057224 */ /* 0x000fe400078e0208 */
[----:B------:R-:W-:Y:S01]  /*0bf0*/  IMAD R26, R9, R23, R4 ;  /* 0x00000017091a7224 */ /* 0x000fe200078e0204 */
[----:B------:R-:W3:Y:S01]  /*0c00*/  LDC R28, c[0x0][0x658] ;  /* 0x00019600ff1c7b82 */ /* 0x000ee20000000800 */
[----:B------:R-:W-:Y:S01]  /*0c10*/  IMAD.IADD R5, R11, 0x1, R5 ;  /* 0x000000010b057824 */ /* 0x000fe200078e0205 */
[----:B0-----:R-:W-:Y:S01]  /*0c20*/  ISETP.NE.U32.AND P0, PT, R30, RZ, PT ;  /* 0x000000ff1e00720c */ /* 0x001fe20003f05070 */
[----:B------:R-:W-:-:S03]  /*0c30*/  IMAD.MOV.U32 R23, RZ, RZ, 0x1 ;  /* 0x00000001ff177424 */ /* 0x000fc600078e00ff */
[----:B------:R-:W-:Y:S02]  /*0c40*/  ISETP.NE.AND.EX P0, PT, R31, RZ, PT, P0 ;  /* 0x000000ff1f00720c */ /* 0x000fe40003f05300 */
[----:B------:R-:W0:Y:S01]  /*0c50*/  LDC R24, c[0x0][0x600] ;  /* 0x00018000ff187b82 */ /* 0x000e220000000800 */
[-CC-:B-1----:R-:W-:Y:S02]  /*0c60*/  SHF.R.U64 R14, R10, R12.reuse, R5.reuse ;  /* 0x0000000c0a0e7219 */ /* 0x182fe40000001205 */
[----:B------:R-:W-:-:S05]  /*0c70*/  SHF.R.U32.HI R5, RZ, R12, R5 ;  /* 0x0000000cff057219 */ /* 0x000fca0000011605 */
[----:B------:R-:W1:Y:S01]  /*0c80*/  LDC R15, c[0x0][0x648] ;  /* 0x00019200ff0f7b82 */ /* 0x000e620000000800 */
[-CC-:B--2---:R-:W-:Y:S02]  /*0c90*/  SHF.R.U64 R27, R14, R20.reuse, R5.reuse ;  /* 0x000000140e1b7219 */ /* 0x184fe40000001205 */
[----:B------:R-:W-:-:S05]  /*0ca0*/  SHF.R.U32.HI R5, RZ, R20, R5 ;  /* 0x00000014ff057219 */ /* 0x000fca0000011605 */
[----:B------:R-:W2:Y:S01]  /*0cb0*/  LDC R21, c[0x0][0x638] ;  /* 0x00018e00ff157b82 */ /* 0x000ea20000000800 */
[-CC-:B---3--:R-:W-:Y:S02]  /*0cc0*/  SHF.R.U64 R20, R27, R28.reuse, R5.reuse ;  /* 0x0000001c1b147219 */ /* 0x188fe40000001205 */
[-C--:B------:R-:W-:Y:S02]  /*0cd0*/  SHF.L.U32 R3, R3, R28.reuse, RZ ;  /* 0x0000001c03037219 */ /* 0x080fe400000006ff */
[----:B------:R-:W-:Y:S01]  /*0ce0*/  SHF.R.U32.HI R5, RZ, R28, R5 ;  /* 0x0000001cff057219 */ /* 0x000fe20000011605 */
[----:B------:R-:W-:Y:S01]  /*0cf0*/  IMAD.MOV.U32 R4, RZ, RZ, R20 ;  /* 0x000000ffff047224 */ /* 0x000fe200078e0014 */
[----:B------:R-:W-:Y:S01]  /*0d00*/  LOP3.LUT R12, RZ, R3, RZ, 0x33, !PT ;  /* 0x00000003ff0c7212 */ /* 0x000fe200078e33ff */
[----:B------:R-:W3:Y:S01]  /*0d10*/  LDC R25, c[0x0][0x610] ;  /* 0x00018400ff197b82 */ /* 0x000ee20000000800 */
[----:B------:R-:W-:Y:S05]  /*0d20*/  @!P0 BRA `(.L_x_10) ;  /* 0x0000000000288947 */ /* 0x000fea0003800000 */
[----:B------:R-:W4:Y:S02]  /*0d30*/  LDC R3, c[0x0][0x64c] ;  /* 0x00019300ff037b82 */ /* 0x000f240000000800 */
[----:B----4-:R-:W-:-:S05]  /*0d40*/  IADD3 R3, P0, R20, R3, RZ ;  /* 0x0000000314037210 */ /* 0x010fca0007f1e0ff */
        /* <DEDUP_REMOVED lines=8> */
.L_x_10:
[----:B-1----:R-:W-:Y:S01]  /*0dd0*/  SHF.R.U64 R4, R4, R15, R5 ;  /* 0x0000000f04047219 */ /* 0x002fe20000001205 */
[----:B0-----:R-:W-:Y:S01]  /*0de0*/  VIADD R5, R24, 0xffffffff ;  /* 0xffffffff18057836 */ /* 0x001fe20000000000 */
[----:B------:R-:W-:Y:S02]  /*0df0*/  SHF.L.U32 R3, R23, R28, RZ ;  /* 0x0000001c17037219 */ /* 0x000fe400000006ff */
[----:B------:R-:W-:Y:S01]  /*0e00*/  LOP3.LUT R12, R27, R12, RZ, 0xc0, !PT ;  /* 0x0000000c1b0c7212 */ /* 0x000fe200078ec0ff */
[----:B------:R-:W-:Y:S01]  /*0e10*/  IMAD.MOV R8, RZ, RZ, -R4 ;  /* 0x000000ffff087224 */ /* 0x000fe200078e0a04 */
[----:B------:R-:W-:-:S03]  /*0e20*/  SEL R7, R7, R26, !P1 ;  /* 0x0000001a07077207 */ /* 0x000fc60004800000 */
[----:B------:R-:W-:Y:S01]  /*0e30*/  IMAD R12, R3, R4, R12 ;  /* 0x00000004030c7224 */ /* 0x000fe200078e020c */
[----:B------:R-:W-:Y:S01]  /*0e40*/  LOP3.LUT R4, R14, R5, RZ, 0xc0, !PT ;  /* 0x000000050e047212 */ /* 0x000fe200078ec0ff */
[----:B--2---:R-:W-:Y:S02]  /*0e50*/  IMAD R3, R8, R21, R20 ;  /* 0x0000001508037224 */ /* 0x004fe400078e0214 */
[----:B---3--:R-:W-:Y:S02]  /*0e60*/  IMAD R7, R12, R25, R7 ;  /* 0x000000190c077224 */ /* 0x008fe400078e0207 */
[----:B------:R-:W-:Y:S02]  /*0e70*/  IMAD.MOV.U32 R5, RZ, RZ, 0x1 ;  /* 0x00000001ff057424 */ /* 0x000fe400078e00ff */
[----:B------:R-:W-:-:S03]  /*0e80*/  IMAD R4, R3, R24, R4 ;  /* 0x0000001803047224 */ /* 0x000fc600078e0204 */
[----:B------:R-:W-:Y:S02]  /*0e90*/  PRMT R3, R5, 0x7610, R3 ;  /* 0x0000761005037816 */ /* 0x000fe40000000003 */
[----:B------:R-:W-:Y:S02]  /*0ea0*/  SEL R100, R4, R7, !P1 ;  /* 0x0000000704647207 */ /* 0x000fe40004800000 */
[----:B------:R-:W-:-:S07]  /*0eb0*/  SEL R103, R7, R4, !P1 ;  /* 0x0000000407677207 */ /* 0x000fce0004800000 */
.L_x_8:
[----:B------:R-:W-:-:S08]  /*0ec0*/  NOP ;  /* 0x0000000000007918 */ /* 0x000fd00000000000 */
[----:B------:R-:W0:Y:S02]  /*0ed0*/  USETMAXREG.TRY_ALLOC.CTAPOOL UP0, 0xe8 ;  /* 0x000000e8000079c8 */ /* 0x000e240008000600 */
[----:B0-----:R-:W-:-:S13]  /*0ee0*/  PLOP3.LUT P0, PT, PT, PT, UP0, 0x80, 0x0 ;  /* 0x000000000000781c */ /* 0x001fda0003f0f008 */
[----:B------:R-:W-:Y:S05]  /*0ef0*/  @!P0 BRA `(.L_x_8) ;  /* 0xfffffffc00f08947 */ /* 0x000fea000383ffff */
[----:B------:R-:W-:Y:S01]  /*0f00*/  ULDC.64 UR4, c[0x0][0x598] ;  /* 0x0001660000047ab9 */ /* 0x000fe20000000a00 */
[----:B------:R-:W-:Y:S01]  /*0f10*/  ULDC.64 UR38, c[0x0][0x208] ;  /* 0x0000820000267ab9 */ /* 0x000fe20000000a00 */
[----:B------:R-:W-:-:S04]  /*0f20*/  ISETP.NE.U32.AND P0, PT, RZ, UR4, PT ;  /* 0x00000004ff007c0c */ /* 0x000fc8000bf05070 */
[----:B------:R-:W-:-:S13]  /*0f30*/  ISETP.NE.AND.EX P0, PT, RZ, UR5, PT, P0 ;  /* 0x00000005ff007c0c */ /* 0x000fda000bf05300 */
[----:B------:R-:W-:Y:S05]  /*0f40*/  @!P0 BRA `(.L_x_11) ;  /* 0x00000000001c8947 */ /* 0x000fea0003800000 */
[----:B------:R-:W0:Y:S02]  /*0f50*/  LDC.64 R4, c[0x0][0x598] ;  /* 0x00016600ff047b82 */ /* 0x000e240000000a00 */
[----:B0-----:R-:W2:Y:S02]  /*0f60*/  LDG.E.64 R4, desc[UR38][R4.64] ;  /* 0x0000002604047981 */ /* 0x001ea4000c1e1b00 */
[----:B--2---:R-:W-:-:S04]  /*0f70*/  ISETP.NE.U32.AND P0, PT, R4, RZ, PT ;  /* 0x000000ff0400720c */ /* 0x004fc80003f05070 */
[----:B------:R-:W-:-:S13]  /*0f80*/  ISETP.NE.AND.EX P0, PT, R5, RZ, PT, P0 ;  /* 0x000000ff0500720c */ /* 0x000fda0003f05300 */
[----:B------:R-:W-:Y:S05]  /*0f90*/  @!P0 BRA `(.L_x_11) ;  /* 0x0000000000088947 */ /* 0x000fea0003800000 */
[----:B------:R0:W5:Y:S01]  /*0fa0*/  LD.E R23, desc[UR38][R4.64] ;  /* 0x0000002604177980 */ /* 0x000162000c101900 */
[----:B------:R-:W-:Y:S05]  /*0fb0*/  BRA `(.L_x_12) ;  /* 0x0000000000247947 */ /* 0x000fea0003800000 */
.L_x_11:
[----:B------:R-:W-:Y:S02]  /*0fc0*/  ULDC.64 UR4, c[0x0][0x588] ;  /* 0x0001620000047ab9 */ /* 0x000fe40000000a00 */
[----:B------:R-:W-:-:S04]  /*0fd0*/  ISETP.NE.U32.AND P0, PT, RZ, UR4, PT ;  /* 0x00000004ff007c0c */ /* 0x000fc8000bf05070 */
[----:B------:R-:W-:-:S13]  /*0fe0*/  ISETP.NE.AND.EX P0, PT, RZ, UR5, PT, P0 ;  /* 0x00000005ff007c0c */ /* 0x000fda000bf05300 */
[----:B------:R-:W-:Y:S05]  /*0ff0*/  @!P0 BRA `(.L_x_13) ;  /* 0x00000000000c8947 */ /* 0x000fea0003800000 */
[----:B------:R-:W0:Y:S02]  /*1000*/  LDC.64 R4, c[0x0][0x588] ;  /* 0x00016200ff047b82 */ /* 0x000e240000000a00 */
[----:B0-----:R1:W5:Y:S01]  /*1010*/  LDG.E R23, desc[UR38][R4.64] ;  /* 0x0000002604177981 */ /* 0x001362000c1e1900 */
[----:B------:R-:W-:Y:S05]  /*1020*/  BRA `(.L_x_12) ;  /* 0x0000000000087947 */ /* 0x000fea0003800000 */
.L_x_13:
[----:B------:R-:W-:Y:S02]  /*1030*/  ULDC UR4, c[0x0][0x580] ;  /* 0x0001600000047ab9 */ /* 0x000fe40000000800 */
[----:B------:R-:W-:-:S07]  /*1040*/  IMAD.U32 R23, RZ, RZ, UR4 ;  /* 0x00000004ff177e24 */ /* 0x000fce000f8e00ff */
.L_x_12:
[----:B------:R-:W-:Y:S02]  /*1050*/  ULDC.64 UR4, c[0x0][0x5a0] ;  /* 0x0001680000047ab9 */ /* 0x000fe40000000a00 */
[----:B------:R-:W-:-:S04]  /*1060*/  ISETP.NE.U32.AND P0, PT, RZ, UR4, PT ;  /* 0x00000004ff007c0c */ /* 0x000fc8000bf05070 */
[----:B------:R-:W-:-:S13]  /*1070*/  ISETP.NE.AND.EX P0, PT, RZ, UR5, PT, P0 ;  /* 0x00000005ff007c0c */ /* 0x000fda000bf05300 */
[----:B------:R-:W-:Y:S05]  /*1080*/  @!P0 BRA `(.L_x_14) ;  /* 0x00000000001c8947 */ /* 0x000fea0003800000 */
[----:B01----:R-:W0:Y:S02]  /*1090*/  LDC.64 R4, c[0x0][0x5a0] ;  /* 0x00016800ff047b82 */ /* 0x003e240000000a00 */
[----:B0-----:R-:W2:Y:S02]  /*10a0*/  LDG.E.64 R4, desc[UR38][R4.64] ;  /* 0x0000002604047981 */ /* 0x001ea4000c1e1b00 */
[----:B--2---:R-:W-:-:S04]  /*10b0*/  ISETP.NE.U32.AND P0, PT, R4, RZ, PT ;  /* 0x000000ff0400720c */ /* 0x004fc80003f05070 */
[----:B------:R-:W-:-:S13]  /*10c0*/  ISETP.NE.AND.EX P0, PT, R5, RZ, PT, P0 ;  /* 0x000000ff0500720c */ /* 0x000fda0003f05300 */
[----:B------:R-:W-:Y:S05]  /*10d0*/  @!P0 BRA `(.L_x_14) ;  /* 0x0000000000088947 */ /* 0x000fea0003800000 */
[----:B------:R0:W5:Y:S01]  /*10e0*/  LD.E R90, desc[UR38][R4.64] ;  /* 0x00000026045a7980 */ /* 0x000162000c101900 */
[----:B------:R-:W-:Y:S05]  /*10f0*/  BRA `(.L_x_15) ;  /* 0x0000000000247947 */ /* 0x000fea0003800000 */
.L_x_14:
[----:B------:R-:W-:Y:S02]  /*1100*/  ULDC.64 UR4, c[0x0][0x590] ;  /* 0x0001640000047ab9 */ /* 0x000fe40000000a00 */
[----:B------:R-:W-:-:S04]  /*1110*/  ISETP.NE.U32.AND P0, PT, RZ, UR4, PT ;  /* 0x00000004ff007c0c */ /* 0x000fc8000bf05070 */
[----:B------:R-:W-:-:S13]  /*1120*/  ISETP.NE.AND.EX P0, PT, RZ, UR5, PT, P0 ;  /* 0x00000005ff007c0c */ /* 0x000fda000bf05300 */
[----:B------:R-:W-:Y:S05]  /*1130*/  @!P0 BRA `(.L_x_16) ;  /* 0x00000000000c8947 */ /* 0x000fea0003800000 */
[----:B------:R-:W2:Y:S02]  /*1140*/  LDC.64 R90, c[0x0][0x590] ;  /* 0x00016400ff5a7b82 */ /* 0x000ea40000000a00 */
[----:B--2---:R2:W5:Y:S01]  /*1150*/  LDG.E R90, desc[UR38][R90.64] ;  /* 0x000000265a5a7981 */ /* 0x004562000c1e1900 */
[----:B------:R-:W-:Y:S05]  /*1160*/  BRA `(.L_x_15) ;  /* 0x0000000000087947 */ /* 0x000fea0003800000 */
.L_x_16:
[----:B------:R-:W-:Y:S02]  /*1170*/  ULDC UR4, c[0x0][0x584] ;  /* 0x0001610000047ab9 */ /* 0x000fe40000000800 */
[----:B------:R-:W-:-:S07]  /*1180*/  IMAD.U32 R90, RZ, RZ, UR4 ;  /* 0x00000004ff5a7e24 */ /* 0x000fce000f8e00ff */
.L_x_15:
[----:B------:R-:W-:-:S13]  /*1190*/  LOP3.LUT P0, RZ, R3, 0xff, RZ, 0xc0, !PT ;  /* 0x000000ff03ff7812 */ /* 0x000fda000780c0ff */
[----:B------:R-:W-:Y:S05]  /*11a0*/  @!P0 EXIT ;  /* 0x000000000000894d */ /* 0x000fea0003800000 */
[----:B------:R-:W3:Y:S01]  /*11b0*/  LDC R93, c[0x0][0x658] ;  /* 0x00019600ff5d7b82 */ /* 0x000ee20000000800 */
[----:B------:R-:W-:Y:S01]  /*11c0*/  LOP3.LUT R6, R6, 0x1, RZ, 0xc0, !PT ;  /* 0x0000000106067812 */ /* 0x000fe200078ec0ff */
[----:B------:R-:W-:Y:S01]  /*11d0*/  ULDC.64 UR6, c[0x0][0x288] ;  /* 0x0000a20000067ab9 */ /* 0x000fe20000000a00 */
[----:B------:R-:W-:Y:S01]  /*11e0*/  SHF.R.U32.HI R3, RZ, 0x2, R95 ;  /* 0x00000002ff037819 */ /* 0x000fe2000001165f */
[----:B------:R-:W-:Y:S01]  /*11f0*/  UIADD3 UR4, UR7, 0x3f, URZ ;  /* 0x0000003f07047890 */ /* 0x000fe2000fffe03f */
[----:B------:R-:W-:Y:S01]  /*1200*/  SHF.R.U32.HI R0, RZ, 0x1, R0 ;  /* 0x00000001ff007819 */ /* 0x000fe20000011600 */
[----:B------:R-:W-:Y:S01]  /*1210*/  IMAD.SHL.U32 R88, R6, 0x40, RZ ;  /* 0x0000004006587824 */ /* 0x000fe200078e00ff */
[----:B------:R-:W-:Y:S01]  /*1220*/  LOP3.LUT R3, R3, 0x7, RZ, 0xc0, !PT ;  /* 0x0000000703037812 */ /* 0x000fe200078ec0ff */
[----:B01----:R-:W0:Y:S01]  /*1230*/  LDC.64 R4, c[0x0][0x5c8] ;  /* 0x00017200ff047b82 */ /* 0x003e220000000a00 */
[----:B------:R-:W-:Y:S01]  /*1240*/  USHF.R.S32.HI UR5, URZ, 0x1f, UR4 ;  /* 0x0000001f3f057899 */ /* 0x000fe20008011404 */
[----:B------:R-:W-:Y:S01]  /*1250*/  LOP3.LUT R0, R0, 0x30, RZ, 0xc0, !PT ;  /* 0x0000003000007812 */ /* 0x000fe200078ec0ff */
[----:B------:R-:W-:Y:S01]  /*1260*/  IMAD.MOV.U32 R8, RZ, RZ, 0x1 ;  /* 0x00000001ff087424 */ /* 0x000fe200078e00ff */
[--C-:B------:R-:W-:Y:S01]  /*1270*/  LOP3.LUT R88, R88, 0x40, R3.reuse, 0xe2, !PT ;  /* 0x0000004058587812 */ /* 0x100fe200078ee203 */
[----:B------:R-:W-:Y:S01]  /*1280*/  ULEA.HI UR5, UR5, UR4, URZ, 0x6 ;  /* 0x0000000405057291 */ /* 0x000fe2000f8f303f */
[-C--:B------:R-:W-:Y:S01]  /*1290*/  IADD3 R3, RZ, -R0.reuse, -R3 ;  /* 0x80000000ff037210 */ /* 0x080fe20007ffe803 */
[----:B------:R-:W-:Y:S01]  /*12a0*/  IMAD.U32 R7, RZ, RZ, UR6 ;  /* 0x00000006ff077e24 */ /* 0x000fe2000f8e00ff */
[----:B------:R-:W1:Y:S01]  /*12b0*/  LDC R97, c[0x0][0x600] ;  /* 0x00018000ff617b82 */ /* 0x000e620000000800 */
[----:B------:R-:W-:Y:S01]  /*12c0*/  LOP3.LUT R88, R88, R0, RZ, 0xfc, !PT ;  /* 0x0000000058587212 */ /* 0x000fe200078efcff */
[----:B------:R-:W-:Y:S01]  /*12d0*/  IMAD.MOV.U32 R0, RZ, RZ, -0x1 ;  /* 0xffffffffff007424 */ /* 0x000fe200078e00ff */
[----:B------:R-:W-:Y:S01]  /*12e0*/  USHF.R.S32.HI UR43, URZ, 0x6, UR5 ;  /* 0x000000063f2b7899 */ /* 0x000fe20008011405 */
[C---:B------:R-:W-:Y:S01]  /*12f0*/  LOP3.LUT R94, R95.reuse, 0x3, RZ, 0xc0, !PT ;  /* 0x000000035f5e7812 */ /* 0x040fe200078ec0ff */
[----:B------:R-:W-:Y:S01]  /*1300*/  IMAD R3, R6, -0x40, R3 ;  /* 0xffffffc006037824 */ /* 0x000fe200078e0203 */
[C---:B------:R-:W-:Y:S01]  /*1310*/  LOP3.LUT R96, R95.reuse, 0x80, RZ, 0xc0, !PT ;  /* 0x000000805f607812 */ /* 0x040fe200078ec0ff */
[----:B------:R-:W-:Y:S01]  /*1320*/  UISETP.LT.AND UP0, UPT, UR43, 0x1, UPT ;  /* 0x000000012b00788c */ /* 0x000fe2000bf01270 */
[-C--:B---3--:R-:W-:Y:S01]  /*1330*/  SHF.L.U32 R0, R0, R93.reuse, RZ ;  /* 0x0000005d00007219 */ /* 0x088fe200000006ff */
[----:B------:R-:W-:Y:S01]  /*1340*/  ULDC UR4, c[0x0][0x284] ;  /* 0x0000a10000047ab9 */ /* 0x000fe20000000800 */
[----:B------:R-:W-:Y:S01]  /*1350*/  IMAD R94, R94, -0x2, R7 ;  /* 0xfffffffe5e5e7824 */ /* 0x000fe200078e0207 */
[----:B------:R-:W-:Y:S01]  /*1360*/  USEL UR44, UR43, 0x1, UP0 ;  /* 0x000000012b2c7887 */ /* 0x000fe20008000000 */
[----:B------:R-:W-:Y:S01]  /*1370*/  SHF.L.U32 R93, R8, R93, RZ ;  /* 0x0000005d085d7219 */ /* 0x000fe200000006ff */
[----:B------:R-:W-:Y:S01]  /*1380*/  IMAD.SHL.U32 R95, R95, 0x2, RZ ;  /* 0x000000025f5f7824 */ /* 0x000fe200078e00ff */
[----:B------:R-:W-:Y:S01]  /*1390*/  LOP3.LUT R102, R18, 0x1, RZ, 0xfc, !PT ;  /* 0x0000000112667812 */ /* 0x000fe200078efcff */
[----:B------:R-:W-:Y:S01]  /*13a0*/  VIADD R99, R3, UR4 ;  /* 0x0000000403637c36 */ /* 0x000fe20008000000 */
[C---:B0-----:R-:W-:Y:S01]  /*13b0*/  SHF.L.U64.HI R92, R4.reuse, 0x3, R5 ;  /* 0x00000003045c7819 */ /* 0x041fe20000010205 */
[----:B--2---:R-:W-:Y:S01]  /*13c0*/  IMAD.SHL.U32 R91, R4, 0x8, RZ ;  /* 0x00000008045b7824 */ /* 0x004fe200078e00ff */
[----:B------:R-:W-:Y:S01]  /*13d0*/  SHF.R.U32.HI R96, RZ, 0x7, R96 ;  /* 0x00000007ff607819 */ /* 0x000fe20000011660 */
[----:B------:R-:W-:Y:S01]  /*13e0*/  IMAD.MOV.U32 R89, RZ, RZ, RZ ;  /* 0x000000ffff597224 */ /* 0x000fe200078e00ff */
[----:B------:R-:W-:Y:S01]  /*13f0*/  LOP3.LUT R98, RZ, R0, RZ, 0x33, !PT ;  /* 0x00000000ff627212 */ /* 0x000fe200078e33ff */
[----:B------:R-:W-:Y:S01]  /*1400*/  UIADD3 UR44, UR43, -UR44, URZ ;  /* 0x8000002c2b2c7290 */ /* 0x000fe2000fffe03f */
[----:B------:R-:W-:Y:S01]  /*1410*/  UMOV UR40, URZ ;  /* 0x0000003f00287c82 */ /* 0x000fe20008000000 */
[----:B-1----:R-:W-:Y:S01]  /*1420*/  VIADD R97, R97, 0xffffffff ;  /* 0xffffffff61617836 */ /* 0x002fe20000000000 */
[----:B------:R-:W-:-:S09]  /*1430*/  UMOV UR41, URZ ;  /* 0x0000003f00297c82 */ /* 0x000fd20008000000 */
.L_x_162:
[----:B0-----:R-:W0:Y:S01]  /*1440*/  SHFL.IDX PT, R0, R96, RZ, 0x1f ;  /* 0x00001fff60007589 */ /* 0x001e2200000e0000 */
[----:B-1----:R-:W1:Y:S01]  /*1450*/  S2UR UR7, SR_CgaCtaId ;  /* 0x00000000000779c3 */ /* 0x002e620000008800 */
[----:B------:R-:W-:Y:S01]  /*1460*/  UMOV UR6, 0x400 ;  /* 0x0000040000067882 */ /* 0x000fe20000000000 */
[----:B0-----:R-:W-:Y:S01]  /*1470*/  R2UR UR4, R0 ;  /* 0x00000000000472ca */ /* 0x001fe200000e0000 */
[----:B-1----:R-:W-:-:S12]  /*1480*/  ULEA UR6, UR7, UR6, 0x18 ;  /* 0x0000000607067291 */ /* 0x002fd8000f8ec03f */
[----:B------:R-:W-:-:S04]  /*1490*/  ULEA.HI UR5, UR4, UR4, URZ, 0x1 ;  /* 0x0000000404057291 */ /* 0x000fc8000f8f083f */
[----:B------:R-:W-:-:S04]  /*14a0*/  ULOP3.LUT UR5, UR5, 0x7fffe, URZ, 0xc0, !UPT ;  /* 0x0007fffe05057892 */ /* 0x000fc8000f8ec03f */
[----:B------:R-:W-:-:S03]  /*14b0*/  UIADD3 UR5, UR4, -UR5, URZ ;  /* 0x8000000504057290 */ /* 0x000fc6000fffe03f */
[----:B------:R-:W-:Y:S01]  /*14c0*/  ULDC UR4, c[0x0][0x28c] ;  /* 0x0000a30000047ab9 */ /* 0x000fe20000000800 */
[----:B------:R-:W-:Y:S01]  /*14d0*/  ULEA UR5, UR5, UR6, 0xd ;  /* 0x0000000605057291 */ /* 0x000fe2000f8e683f */
[----:B------:R-:W-:-:S03]  /*14e0*/  ISETP.LT.AND P0, PT, RZ, UR4, PT ;  /* 0x00000004ff007c0c */ /* 0x000fc6000bf01270 */
[----:B------:R-:W-:-:S04]  /*14f0*/  UIADD3 UR5, UR5, 0x100, URZ ;  /* 0x0000010005057890 */ /* 0x000fc8000fffe03f */
[----:B------:R-:W-:-:S04]  /*1500*/  USHF.R.U32.HI UR5, URZ, 0x4, UR5 ;  /* 0x000000043f057899 */ /* 0x000fc80008011605 */
[----:B------:R-:W-:Y:S02]  /*1510*/  ULOP3.LUT UR45, UR5, 0x3fff, URZ, 0xc0, !UPT ;  /* 0x00003fff052d7892 */ /* 0x000fe4000f8ec03f */
[----:B--2345:R-:W-:Y:S10]  /*1520*/  @P0 BRA `(.L_x_17) ;  /* 0x0000000000400947 */ /* 0x03cff40003800000 */
[----:B------:R-:W-:Y:S01]  /*1530*/  MOV R0, 0x0 ;  /* 0x0000000000007802 */ /* 0x000fe20000000f00 */
[----:B------:R-:W-:Y:S01]  /*1540*/  ULDC.64 UR4, c[0x4][0x68] ;  /* 0x01001a0000047ab9 */ /* 0x000fe20000000a00 */
[----:B------:R-:W-:Y:S01]  /*1550*/  ULDC.64 UR6, c[0x4][0x8] ;  /* 0x0100020000067ab9 */ /* 0x000fe20000000a00 */
[----:B------:R-:W-:Y:S01]  /*1560*/  IMAD.U32 R4, RZ, RZ, UR4 ;  /* 0x00000004ff047e24 */ /* 0x000fe2000f8e00ff */
[----:B------:R0:W1:Y:S01]  /*1570*/  LDC.64 R14, c[0x4][R0] ;  /* 0x01000000000e7b82 */ /* 0x0000620000000a00 */
[----:B------:R-:W-:Y:S01]  /*1580*/  IMAD.U32 R5, RZ, RZ, UR5 ;  /* 0x00000005ff057e24 */ /* 0x000fe2000f8e00ff */
[----:B------:R-:W-:Y:S01]  /*1590*/  ULDC.64 UR4, c[0x4][0x70] ;  /* 0x01001c0000047ab9 */ /* 0x000fe20000000a00 */
[----:B------:R-:W-:Y:S02]  /*15a0*/  IMAD.U32 R10, RZ, RZ, UR6 ;  /* 0x00000006ff0a7e24 */ /* 0x000fe4000f8e00ff */
[----:B------:R-:W-:Y:S02]  /*15b0*/  IMAD.U32 R6, RZ, RZ, UR4 ;  /* 0x00000004ff067e24 */ /* 0x000fe4000f8e00ff */
[----:B------:R-:W-:-:S02]  /*15c0*/  IMAD.U32 R7, RZ, RZ, UR5 ;  /* 0x00000005ff077e24 */ /* 0x000fc4000f8e00ff */
[----:B------:R-:W-:Y:S02]  /*15d0*/  IMAD.U32 R11, RZ, RZ, UR7 ;  /* 0x00000007ff0b7e24 */ /* 0x000fe4000f8e00ff */
[----:B------:R-:W-:Y:S02]  /*15e0*/  IMAD.MOV.U32 R8, RZ, RZ, 0x1e1 ;  /* 0x000001e1ff087424 */ /* 0x000fe400078e00ff */
[----:B------:R-:W-:Y:S02]  /*15f0*/  IMAD.MOV.U32 R12, RZ, RZ, 0x1 ;  /* 0x00000001ff0c7424 */ /* 0x000fe400078e00ff */
[----:B0-----:R-:W-:-:S07]  /*1600*/  IMAD.MOV.U32 R13, RZ, RZ, RZ ;  /* 0x000000ffff0d7224 */ /* 0x001fce00078e00ff */
[----:B------:R-:W-:-:S07]  /*1610*/  LEPC R20, `(.L_x_17) ;  /* 0x000000001014794e */ /* 0x000fce0000000000 */
[----:B-1---5:R-:W-:Y:S05]  /*1620*/  CALL.ABS.NOINC R14 ;  /* 0x000000000e007343 */ /* 0x022fea0003c00000 */
.L_x_17:
[----:B------:R-:W-:-:S13]  /*1630*/  ISETP.NE.AND P0, PT, R102, 0x3, PT ;  /* 0x000000036600780c */ /* 0x000fda0003f05270 */
[----:B------:R-:W-:Y:S05]  /*1640*/  @!P0 BRA `(.L_x_18) ;  /* 0x0000000000048947 */ /* 0x000fea0003800000 */
[----:B------:R-:W-:Y:S01]  /*1650*/  BPT.TRAP 0x1 ;  /* 0x000000040000795c */ /* 0x000fe20000300000 */
.L_x_18:
[----:B------:R-:W0:Y:S01]  /*1660*/  S2UR UR5, SR_CgaCtaId ;  /* 0x00000000000579c3 */ /* 0x000e220000008800 */
[----:B------:R-:W-:Y:S01]  /*1670*/  UMOV UR4, 0x400 ;  /* 0x0000040000047882 */ /* 0x000fe20000000000 */
[----:B------:R-:W-:Y:S02]  /*1680*/  IMAD.U32 R0, RZ, RZ, UR40 ;  /* 0x00000028ff007e24 */ /* 0x000fe4000f8e00ff */
[----:B------:R-:W-:-:S03]  /*1690*/  IMAD.U32 R3, RZ, RZ, UR41 ;  /* 0x00000029ff037e24 */ /* 0x000fc6000f8e00ff */
[----:B------:R-:W-:Y:S01]  /*16a0*/  SHF.L.U32 R0, R0, 0x1f, RZ ;  /* 0x0000001f00007819 */ /* 0x000fe200000006ff */
[----:B0-----:R-:W-:-:S06]  /*16b0*/  ULEA UR4, UR5, UR4, 0x18 ;  /* 0x0000000405047291 */ /* 0x001fcc000f8ec03f */
[----:B------:R-:W-:-:S04]  /*16c0*/  IMAD.U32 R6, RZ, RZ, UR4 ;  /* 0x00000004ff067e24 */ /* 0x000fc8000f8e00ff */
[----:B------:R-:W-:-:S04]  /*16d0*/  IMAD R3, R3, 0x8, R6 ;  /* 0x0000000803037824 */ /* 0x000fc800078e0206 */
[----:B------:R0:W1:Y:S01]  /*16e0*/  SYNCS.PHASECHK.TRANS64.TRYWAIT P1, [R3+URZ], R0 ;  /* 0x00000000030075a7 */ /* 0x000062000802017f */
[----:B------:R-:W-:Y:S05]  /*16f0*/  @!P0 BRA `(.L_x_19) ;  /* 0x0000000000048947 */ /* 0x000fea0003800000 */
[----:B------:R-:W-:Y:S01]  /*1700*/  BPT.TRAP 0x1 ;  /* 0x000000040000795c */ /* 0x000fe20000300000 */
.L_x_19:
[----:B------:R-:W-:-:S05]  /*1710*/  IMAD.U32 R4, RZ, RZ, UR44 ;  /* 0x0000002cff047e24 */ /* 0x000fca000f8e00ff */
[----:B------:R-:W-:Y:S01]  /*1720*/  ISETP.GE.AND P2, PT, R4, 0x1, PT ;  /* 0x000000010400780c */ /* 0x000fe20003f46270 */
[----:B-1----:R-:W-:-:S12]  /*1730*/  @P1 BRA `(.L_x_20) ;  /* 0x0000000000081947 */ /* 0x002fd80003800000 */
[----:B------:R-:W1:Y:S02]  /*1740*/  SYNCS.PHASECHK.TRANS64.TRYWAIT P1, [R3+URZ], R0 ;  /* 0x00000000030075a7 */ /* 0x000e64000802017f */
[----:B-1----:R-:W-:Y:S05]  /*1750*/  @!P1 BRA `(.L_x_21) ;  /* 0x0000006400489947 */ /* 0x002fea0003800000 */
.L_x_20:
[----:B------:R-:W-:Y:S05]  /*1760*/  WARPSYNC.ALL ;  /* 0x0000000000007948 */ /* 0x000fea0003800000 */
[----:B------:R-:W-:Y:S01]  /*1770*/  R2UR UR4, R6 ;  /* 0x00000000060472ca */ /* 0x000fe200000e0000 */
[----:B------:R-:W-:Y:S01]  /*1780*/  ULEA UR5, UR41, UR45, 0xa ;  /* 0x0000002d29057291 */ /* 0x000fe2000f8e503f */
[----:B------:R-:W-:Y:S01]  /*1790*/  WARPGROUP.ARRIVE ;  /* 0x00000000000079c5 */ /* 0x000fe20000000000 */
[----:B------:R-:W-:Y:S01]  /*17a0*/  UMOV UR9, 0x40000040 ;  /* 0x4000004000097882 */ /* 0x000fe20000000000 */
[----:B------:R-:W-:-:S04]  /*17b0*/  UMOV UR11, 0x40000040 ;  /* 0x40000040000b7882 */ /* 0x000fc80000000000 */
[----:B------:R-:W-:-:S05]  /*17c0*/  UMOV UR8, UR5 ;  /* 0x0000000500087c82 */ /* 0x000fca0008000000 */
[----:B------:R-:W-:-:S04]  /*17d0*/  UIADD3 UR4, UR4, 0x8100, URZ ;  /* 0x0000810004047890 */ /* 0x000fc8000fffe03f */
[----:B------:R-:W-:-:S04]  /*17e0*/  USHF.R.U32.HI UR4, URZ, 0x4, UR4 ;  /* 0x000000043f047899 */ /* 0x000fc80008011604 */
[----:B------:R-:W-:-:S04]  /*17f0*/  ULOP3.LUT UR4, UR4, 0x3fff, URZ, 0xc0, !UPT ;  /* 0x00003fff04047892 */ /* 0x000fc8000f8ec03f */
[----:B------:R-:W-:-:S04]  /*1800*/  ULOP3.LUT UR4, UR4, 0x10000, URZ, 0xfc, !UPT ;  /* 0x0001000004047892 */ /* 0x000fc8000f8efc3f */
[----:B------:R-:W-:-:S07]  /*1810*/  ULEA UR6, UR41, UR4, 0xa ;  /* 0x0000000429067291 */ /* 0x000fce000f8e503f */
[----:B------:R-:W-:Y:S02]  /*1820*/  UMOV UR10, UR6 ;  /* 0x00000006000a7c82 */ /* 0x000fe40008000000 */
[----:B------:R-:W-:Y:S01]  /*1830*/  HGMMA.64x128x16.F32 R24, gdesc[UR8].tnspA, RZ, !UPT, gsb0 ;  /* 0x21e00000081879f0 */ /* 0x000fe2000c0008ff */
[----:B------:R-:W-:Y:S02]  /*1840*/  UIADD3 UR8, UR5, 0x80, URZ ;  /* 0x0000008005087890 */ /* 0x000fe4000fffe03f */
[----:B------:R-:W-:Y:S01]  /*1850*/  UIADD3 UR10, UR6, 0x2, URZ ;  /* 0x00000002060a7890 */ /* 0x000fe2000fffe03f */
[----:B------:R-:W-:Y:S01]  /*1860*/  UMOV UR9, 0x40000040 ;  /* 0x4000004000097882 */ /* 0x000fe20000000000 */
[----:B------:R-:W-:Y:S01]  /*1870*/  UMOV UR11, 0x40000040 ;  /* 0x40000040000b7882 */ /* 0x000fe20000000000 */
[----:B------:R-:W-:Y:S02]  /*1880*/  WARPGROUP.DEPBAR.LE gsb0, 0x0 ;  /* 0x00008000000079c5 */ /* 0x000fe40000010000 */
[----:B------:R-:W-:-:S06]  /*1890*/  WARPGROUP.ARRIVE ;  /* 0x00000000000079c5 */ /* 0x000fcc0000000000 */
[----:B------:R-:W-:Y:S01]  /*18a0*/  HGMMA.64x128x16.F32 R24, gdesc[UR8].tnspA, R24, gsb0 ;  /* 0x21e00000081879f0 */ /* 0x000fe20008000818 */
        /* <DEDUP_REMOVED lines=13> */
[----:B------:R-:W-:Y:S03]  /*1980*/  HGMMA.64x128x16.F32 R24, gdesc[UR8].tnspA, R24, gsb0 ;  /* 0x21e00000081879f0 */ /* 0x000fe60008000818 */
[----:B------:R-:W-:Y:S02]  /*1990*/  WARPGROUP.DEPBAR.LE gsb0, 0x0 ;  /* 0x00008000000079c5 */ /* 0x000fe40000010000 */
[----:B------:R-:W-:Y:S05]  /*19a0*/  @!P2 BRA `(.L_x_22) ;  /* 0x000000040028a947 */ /* 0x000fea0003800000 */
[----:B------:R-:W-:Y:S01]  /*19b0*/  UIADD3 UR5, UR41, 0x1, URZ ;  /* 0x0000000129057890 */ /* 0x000fe2000fffe03f */
[----:B01----:R-:W-:Y:S02]  /*19c0*/  IMAD.U32 R0, RZ, RZ, UR44 ;  /* 0x0000002cff007e24 */ /* 0x003fe4000f8e00ff */
[----:B------:R-:W-:Y:S01]  /*19d0*/  IMAD.U32 R3, RZ, RZ, UR41 ;  /* 0x00000029ff037e24 */ /* 0x000fe2000f8e00ff */
[----:B------:R-:W-:-:S04]  /*19e0*/  UISETP.NE.AND UP0, UPT, UR5, 0x2, UPT ;  /* 0x000000020500788c */ /* 0x000fc8000bf05270 */
[----:B------:R-:W-:Y:S02]  /*19f0*/  USEL UR6, URZ, 0x1, UP0 ;  /* 0x000000013f067887 */ /* 0x000fe40008000000 */
[----:B------:R-:W-:Y:S02]  /*1a00*/  USEL UR5, UR5, URZ, UP0 ;  /* 0x0000003f05057287 */ /* 0x000fe40008000000 */
[----:B------:R-:W-:-:S06]  /*1a10*/  ULOP3.LUT UR6, UR40, UR6, URZ, 0x3c, !UPT ;  /* 0x0000000628067292 */ /* 0x000fcc000f8e3c3f */
[----:B------:R-:W-:-:S07]  /*1a20*/  IMAD.U32 R7, RZ, RZ, UR6 ;  /* 0x00000006ff077e24 */ /* 0x000fce000f8e00ff */
.L_x_29:
[----:B------:R-:W-:Y:S05]  /*1a30*/  @!P0 BRA `(.L_x_23) ;  /* 0x0000000000048947 */ /* 0x000fea0003800000 */
[----:B------:R-:W-:Y:S01]  /*1a40*/  BPT.TRAP 0x1 ;  /* 0x000000040000795c */ /* 0x000fe20000300000 */
.L_x_23:
[----:B------:R-:W0:Y:S01]  /*1a50*/  S2UR UR7, SR_CgaCtaId ;  /* 0x00000000000779c3 */ /* 0x000e220000008800 */
[----:B------:R-:W-:Y:S01]  /*1a60*/  UMOV UR6, 0x400 ;  /* 0x0000040000067882 */ /* 0x000fe20000000000 */
[----:B------:R-:W-:Y:S01]  /*1a70*/  IMAD.U32 R5, RZ, RZ, UR5 ;  /* 0x00000005ff057e24 */ /* 0x000fe2000f8e00ff */
[----:B------:R-:W-:Y:S01]  /*1a80*/  SHF.L.U32 R4, R7, 0x1f, RZ ;  /* 0x0000001f07047819 */ /* 0x000fe200000006ff */
[----:B0-----:R-:W-:-:S06]  /*1a90*/  ULEA UR6, UR7, UR6, 0x18 ;  /* 0x0000000607067291 */ /* 0x001fcc000f8ec03f */
[----:B------:R-:W-:-:S04]  /*1aa0*/  IMAD.U32 R6, RZ, RZ, UR6 ;  /* 0x00000006ff067e24 */ /* 0x000fc8000f8e00ff */
[----:B------:R-:W-:-:S04]  /*1ab0*/  IMAD R5, R5, 0x8, R6 ;  /* 0x0000000805057824 */ /* 0x000fc800078e0206 */
[----:B------:R0:W1:Y:S01]  /*1ac0*/  SYNCS.PHASECHK.TRANS64.TRYWAIT P1, [R5+URZ], R4 ;  /* 0x00000004050075a7 */ /* 0x000062000802017f */
[----:B------:R-:W-:Y:S05]  /*1ad0*/  @!P0 BRA `(.L_x_24) ;  /* 0x0000000000048947 */ /* 0x000fea0003800000 */
[----:B------:R-:W-:Y:S01]  /*1ae0*/  BPT.TRAP 0x1 ;  /* 0x000000040000795c */ /* 0x000fe20000300000 */
.L_x_24:
[----:B-1----:R-:W-:Y:S05]  /*1af0*/  @P1 BRA `(.L_x_25) ;  /* 0x0000000000081947 */ /* 0x002fea0003800000 */
[----:B------:R-:W1:Y:S02]  /*1b00*/  SYNCS.PHASECHK.TRANS64.TRYWAIT P1, [R5+URZ], R4 ;  /* 0x00000004050075a7 */ /* 0x000e64000802017f */
[----:B-1----:R-:W-:Y:S05]  /*1b10*/  @!P1 BRA `(.L_x_26) ;  /* 0x00000060006c9947 */ /* 0x002fea0003800000 */
.L_x_25:
[----:B------:R-:W-:Y:S01]  /*1b20*/  ULEA UR6, UR5, UR45, 0xa ;  /* 0x0000002d05067291 */ /* 0x000fe2000f8e503f */
[----:B------:R-:W-:Y:S01]  /*1b30*/  WARPGROUP.ARRIVE ;  /* 0x00000000000079c5 */ /* 0x000fe20000000000 */
[----:B------:R-:W-:Y:S01]  /*1b40*/  ULEA UR7, UR5, UR4, 0xa ;  /* 0x0000000405077291 */ /* 0x000fe2000f8e503f */
[----:B------:R-:W-:Y:S01]  /*1b50*/  UMOV UR9, 0x40000040 ;  /* 0x4000004000097882 */ /* 0x000fe20000000000 */
[----:B------:R-:W-:-:S03]  /*1b60*/  UMOV UR11, 0x40000040 ;  /* 0x40000040000b7882 */ /* 0x000fc60000000000 */
[----:B------:R-:W-:Y:S02]  /*1b70*/  UMOV UR8, UR6 ;  /* 0x0000000600087c82 */ /* 0x000fe40008000000 */
[----:B------:R-:W-:Y:S02]  /*1b80*/  UMOV UR10, UR7 ;  /* 0x00000007000a7c82 */ /* 0x000fe40008000000 */
[----:B------:R-:W-:Y:S01]  /*1b90*/  HGMMA.64x128x16.F32 R24, gdesc[UR8].tnspA, R24, gsb0 ;  /* 0x21e00000081879f0 */ /* 0x000fe20008000818 */
[----:B------:R-:W-:Y:S02]  /*1ba0*/  UIADD3 UR8, UR6, 0x80, URZ ;  /* 0x0000008006087890 */ /* 0x000fe4000fffe03f */
[----:B------:R-:W-:Y:S01]  /*1bb0*/  UIADD3 UR10, UR7, 0x2, URZ ;  /* 0x00000002070a7890 */ /* 0x000fe2000fffe03f */
[----:B------:R-:W-:Y:S01]  /*1bc0*/  UMOV UR9, 0x40000040 ;  /* 0x4000004000097882 */ /* 0x000fe20000000000 */
[----:B------:R-:W-:Y:S01]  /*1bd0*/  UMOV UR11, 0x40000040 ;  /* 0x40000040000b7882 */ /* 0x000fe20000000000 */
[----:B------:R-:W-:-:S02]  /*1be0*/  WARPGROUP.DEPBAR.LE gsb0, 0x0 ;  /* 0x00008000000079c5 */ /* 0x000fc40000010000 */
        /* <DEDUP_REMOVED lines=18> */
[----:B------:R-:W-:Y:S01]  /*1d10*/  BPT.TRAP 0x1 ;  /* 0x000000040000795c */ /* 0x000fe20000300000 */
.L_x_27:
[----:B------:R-:W-:-:S13]  /*1d20*/  ISETP.NE.AND P1, PT, R22, RZ, PT ;  /* 0x000000ff1600720c */ /* 0x000fda0003f25270 */
[----:B01----:R-:W-:-:S04]  /*1d30*/  @P1 IMAD R4, R3, 0x8, R6 ;  /* 0x0000000803041824 */ /* 0x003fc800078e0206 */
[----:B------:R-:W-:-:S05]  /*1d40*/  @P1 VIADD R4, R4, 0x10 ;  /* 0x0000001004041836 */ /* 0x000fca0000000000 */
[----:B------:R-:W-:-:S04]  /*1d50*/  @P1 PRMT R4, R19, 0x654, R4 ;  /* 0x0000065413041816 */ /* 0x000fc80000000004 */
[----:B------:R0:W-:Y:S01]  /*1d60*/  @P1 SYNCS.ARRIVE.TRANS64.RED.A1T0 RZ, [R4+URZ], RZ ;  /* 0x000000ff04ff19a7 */ /* 0x0001e2000810043f */
[----:B------:R-:W-:-:S13]  /*1d70*/  ISETP.GT.U32.AND P1, PT, R18, 0x1, PT ;  /* 0x000000011200780c */ /* 0x000fda0003f24070 */
[----:B0-----:R-:W-:Y:S05]  /*1d80*/  @P1 BRA `(.L_x_28) ;  /* 0x0000000000041947 */ /* 0x001fea0003800000 */
[----:B------:R-:W-:Y:S01]  /*1d90*/  BPT.TRAP 0x1 ;  /* 0x000000040000795c */ /* 0x000fe20000300000 */
.L_x_28:
[----:B------:R-:W-:Y:S01]  /*1da0*/  UIADD3 UR5, UR5, 0x1, URZ ;  /* 0x0000000105057890 */ /* 0x000fe2000fffe03f */
[C---:B------:R-:W-:Y:S01]  /*1db0*/  ISETP.GT.AND P2, PT, R0.reuse, 0x1, PT ;  /* 0x000000010000780c */ /* 0x040fe20003f44270 */
[----:B------:R-:W-:Y:S02]  /*1dc0*/  VIADD R3, R3, 0x1 ;  /* 0x0000000103037836 */ /* 0x000fe40000000000 */
[----:B------:R-:W-:Y:S01]  /*1dd0*/  UISETP.NE.AND UP0, UPT, UR5, 0x2, UPT ;  /* 0x000000020500788c */ /* 0x000fe2000bf05270 */
[----:B------:R-:W-:Y:S02]  /*1de0*/  VIADD R0, R0, 0xffffffff ;  /* 0xffffffff00007836 */ /* 0x000fe40000000000 */
[C---:B------:R-:W-:Y:S01]  /*1df0*/  ISETP.NE.AND P1, PT, R3.reuse, 0x2, PT ;  /* 0x000000020300780c */ /* 0x040fe20003f25270 */
[----:B------:R-:W-:Y:S02]  /*1e00*/  USEL UR6, URZ, 0x1, UP0 ;  /* 0x000000013f067887 */ /* 0x000fe40008000000 */
[----:B------:R-:W-:Y:S01]  /*1e10*/  USEL UR5, UR5, URZ, UP0 ;  /* 0x0000003f05057287 */ /* 0x000fe20008000000 */
[----:B------:R-:W-:-:S03]  /*1e20*/  SEL R3, R3, RZ, P1 ;  /* 0x000000ff03037207 */ /* 0x000fc60000800000 */
[----:B------:R-:W-:Y:S01]  /*1e30*/  LOP3.LUT R7, R7, UR6, RZ, 0x3c, !PT ;  /* 0x0000000607077c12 */ /* 0x000fe2000f8e3cff */
[----:B------:R-:W-:Y:S07]  /*1e40*/  @P2 BRA `(.L_x_29) ;  /* 0xfffffff800f82947 */ /* 0x000fee000383ffff */
.L_x_22:
[----:B01----:R-:W0:Y:S02]  /*1e50*/  LDC R0, c[0x0][0x28c] ;  /* 0x0000a300ff007b82 */ /* 0x003e240000000800 */
[----:B0-----:R-:W-:-:S13]  /*1e60*/  ISETP.GE.AND P1, PT, R0, 0x1, PT ;  /* 0x000000010000780c */ /* 0x001fda0003f26270 */
[----:B------:R-:W-:Y:S05]  /*1e70*/  @!P1 BRA `(.L_x_30) ;  /* 0x0000000000389947 */ /* 0x000fea0003800000 */
[----:B------:R-:W-:Y:S05]  /*1e80*/  @!P0 BRA `(.L_x_31) ;  /* 0x0000000000048947 */ /* 0x000fea0003800000 */
[----:B------:R-:W-:Y:S01]  /*1e90*/  BPT.TRAP 0x1 ;  /* 0x000000040000795c */ /* 0x000fe20000300000 */
.L_x_31:
[----:B------:R-:W-:-:S13]  /*1ea0*/  ISETP.NE.AND P0, PT, R22, RZ, PT ;  /* 0x000000ff1600720c */ /* 0x000fda0003f05270 */
[----:B------:R-:W-:-:S05]  /*1eb0*/  VOTEU.ANY UP0, P0 ;  /* 0x00000000003f7886 */ /* 0x000fca0000000100 */
[----:B------:R-:W-:-:S06]  /*1ec0*/  @UP0 UIADD3 UR4, UR44, UR41, URZ ;  /* 0x000000292c040290 */ /* 0x000fcc000fffe03f */
[----:B------:R-:W-:-:S04]  /*1ed0*/  IMAD.U32 R0, RZ, RZ, UR4 ;  /* 0x00000004ff007e24 */ /* 0x000fc8000f8e00ff */
[----:B------:R-:W-:-:S05]  /*1ee0*/  @P0 IMAD.SHL.U32 R0, R0, 0x8, RZ ;  /* 0x0000000800000824 */ /* 0x000fca00078e00ff */
[----:B------:R-:W-:-:S04]  /*1ef0*/  @P0 LOP3.LUT R0, R0, 0x8, RZ, 0xc0, !PT ;  /* 0x0000000800000812 */ /* 0x000fc800078ec0ff */
[----:B------:R-:W-:-:S04]  /*1f00*/  @P0 IADD3 R0, R6, 0x10, R0 ;  /* 0x0000001006000810 */ /* 0x000fc80007ffe000 */
[----:B------:R-:W-:-:S04]  /*1f10*/  @P0 PRMT R0, R19, 0x654, R0 ;  /* 0x0000065413000816 */ /* 0x000fc80000000000 */
[----:B------:R0:W-:Y:S01]  /*1f20*/  @P0 SYNCS.ARRIVE.TRANS64.RED.A1T0 RZ, [R0+URZ], RZ ;  /* 0x000000ff00ff09a7 */ /* 0x0001e2000810043f */
[----:B------:R-:W-:-:S13]  /*1f30*/  ISETP.GT.U32.AND P0, PT, R18, 0x1, PT ;  /* 0x000000011200780c */ /* 0x000fda0003f04070 */
[----:B0-----:R-:W-:Y:S05]  /*1f40*/  @P0 BRA `(.L_x_30) ;  /* 0x0000000000040947 */ /* 0x001fea0003800000 */
[----:B------:R-:W-:Y:S01]  /*1f50*/  BPT.TRAP 0x1 ;  /* 0x000000040000795c */ /* 0x000fe20000300000 */
.L_x_30:
[----:B------:R-:W-:Y:S01]  /*1f60*/  IMAD.SHL.U32 R100, R100, 0x80, RZ ;  /* 0x0000008064647824 */ /* 0x000fe200078e00ff */
[----:B------:R-:W-:Y:S01]  /*1f70*/  ULDC UR6, c[0x0][0x288] ;  /* 0x0000a20000067ab9 */ /* 0x000fe20000000800 */
[----:B------:R-:W-:Y:S01]  /*1f80*/  SHF.R.S32.HI R11, RZ, 0x1f, R101 ;  /* 0x0000001fff0b7819 */ /* 0x000fe20000011465 */
[C---:B------:R-:W-:Y:S01]  /*1f90*/  IMAD.SHL.U32 R6, R103.reuse, 0x80, RZ ;  /* 0x0000008067067824 */ /* 0x040fe200078e00ff */
[----:B------:R-:W-:Y:S01]  /*1fa0*/  ULDC.64 UR4, c[0x0][0x5d0] ;  /* 0x0001740000047ab9 */ /* 0x000fe20000000a00 */
[C---:B------:R-:W-:Y:S01]  /*1fb0*/  LOP3.LUT R8, R100.reuse, 0x6, R95, 0xf8, !PT ;  /* 0x0000000664087812 */ /* 0x040fe200078ef85f */
[----:B------:R-:W-:Y:S01]  /*1fc0*/  IMAD.WIDE R104, R103, 0x80, R88 ;  /* 0x0000008067687825 */ /* 0x000fe200078e0258 */
[----:B------:R-:W-:Y:S01]  /*1fd0*/  ISETP.GE.AND P0, PT, R100, UR6, PT ;  /* 0x0000000664007c0c */ /* 0x000fe2000bf06270 */
[----:B------:R-:W-:Y:S01]  /*1fe0*/  ULDC UR6, c[0x0][0x284] ;  /* 0x0000a10000067ab9 */ /* 0x000fe20000000800 */
[----:B------:R-:W-:Y:S01]  /*1ff0*/  SHF.R.S32.HI R9, RZ, 0x1f, R8 ;  /* 0x0000001fff097819 */ /* 0x000fe20000011408 */
[----:B------:R-:W-:Y:S01]  /*2000*/  IMAD R0, R11, UR4, RZ ;  /* 0x000000040b007c24 */ /* 0x000fe2000f8e02ff */
[----:B------:R-:W-:-:S03]  /*2010*/  ISETP.GE.OR P0, PT, R6, UR6, P0 ;  /* 0x0000000606007c0c */ /* 0x000fc60008706670 */
[C---:B------:R-:W-:Y:S02]  /*2020*/  IMAD R3, R101.reuse, UR5, R0 ;  /* 0x0000000565037c24 */ /* 0x040fe4000f8e0200 */
[----:B------:R-:W-:Y:S01]  /*2030*/  IMAD.WIDE.U32 R4, R101, UR4, R8 ;  /* 0x0000000465047c25 */ /* 0x000fe2000f8e0008 */
[----:B------:R-:W-:-:S03]  /*2040*/  ULDC.64 UR4, c[0x0][0x5c8] ;  /* 0x0001720000047ab9 */ /* 0x000fc60000000a00 */
[----:B------:R-:W-:Y:S02]  /*2050*/  IMAD R7, R105, UR4, RZ ;  /* 0x0000000469077c24 */ /* 0x000fe4000f8e02ff */
[----:B------:R-:W-:Y:S02]  /*2060*/  IMAD.IADD R5, R5, 0x1, R3 ;  /* 0x0000000105057824 */ /* 0x000fe400078e0203 */
[C---:B------:R-:W-:Y:S02]  /*2070*/  IMAD R7, R104.reuse, UR5, R7 ;  /* 0x0000000568077c24 */ /* 0x040fe4000f8e0207 */
[----:B------:R-:W-:-:S04]  /*2080*/  IMAD.WIDE.U32 R106, R104, UR4, R4 ;  /* 0x00000004686a7c25 */ /* 0x000fc8000f8e0004 */
[----:B------:R-:W-:Y:S01]  /*2090*/  IMAD.MOV.U32 R0, RZ, RZ, -0x1 ;  /* 0xffffffffff007424 */ /* 0x000fe200078e00ff */
[----:B------:R-:W-:Y:S06]  /*20a0*/  @P0 BRA `(.L_x_32) ;  /* 0x00000040001c0947 */ /* 0x000fec0003800000 */
[----:B-----5:R-:W-:Y:S01]  /*20b0*/  FSETP.NEU.AND P0, PT, R90, RZ, PT ;  /* 0x000000ff5a00720b */ /* 0x020fe20003f0d000 */
[----:B------:R-:W-:Y:S01]  /*20c0*/  IMAD.IADD R4, R94, 0x1, -R100 ;  /* 0x000000015e047824 */ /* 0x000fe200078e0a64 */
[----:B------:R-:W-:Y:S01]  /*20d0*/  BSSY B0, `(.L_x_32) ;  /* 0x0000404000007945 */ /* 0x000fe20003800000 */
[----:B------:R-:W-:Y:S02]  /*20e0*/  IMAD.IADD R3, R99, 0x1, -R6 ;  /* 0x0000000163037824 */ /* 0x000fe400078e0a06 */
[----:B------:R-:W-:Y:S01]  /*20f0*/  IMAD.IADD R103, R107, 0x1, R7 ;  /* 0x000000016b677824 */ /* 0x000fe200078e0207 */
[----:B------:R-:W-:-:S04]  /*2100*/  ISETP.GT.AND P2, PT, R4, RZ, PT ;  /* 0x000000ff0400720c */ /* 0x000fc80003f44270 */
[----:B------:R-:W-:-:S03]  /*2110*/  ISETP.GT.AND P1, PT, R3, RZ, P2 ;  /* 0x000000ff0300720c */ /* 0x000fc60001724270 */
[----:B------:R-:W-:Y:S10]  /*2120*/  @!P0 BRA `(.L_x_33) ;  /* 0x0000002c00288947 */ /* 0x000ff40003800000 */
[----:B------:R-:W0:Y:S01]  /*2130*/  LDC.64 R110, c[0x0][0x5b8] ;  /* 0x00016e00ff6e7b82 */ /* 0x000e220000000a00 */
[----:B------:R-:W-:-:S07]  /*2140*/  ULDC.64 UR4, c[0x0][0x5c0] ;  /* 0x0001700000047ab9 */ /* 0x000fce0000000a00 */
[----:B------:R-:W1:Y:S08]  /*2150*/  LDC.64 R112, c[0x0][0x5b0] ;  /* 0x00016c00ff707b82 */ /* 0x000e700000000a00 */
[----:B------:R-:W2:Y:S01]  /*2160*/  LDC.64 R114, c[0x0][0x5a8] ;  /* 0x00016a00ff727b82 */ /* 0x000ea20000000a00 */
[-C--:B0-----:R-:W-:Y:S02]  /*2170*/  IMAD R6, R11, R110.reuse, RZ ;  /* 0x0000006e0b067224 */ /* 0x081fe400078e02ff */
[----:B------:R-:W-:-:S04]  /*2180*/  IMAD.WIDE.U32 R108, R101, R110, R8 ;  /* 0x0000006e656c7225 */ /* 0x000fc800078e0008 */
[----:B------:R-:W-:Y:S02]  /*2190*/  IMAD R107, R101, R111, R6 ;  /* 0x0000006f656b7224 */ /* 0x000fe400078e0206 */
[-C--:B-1----:R-:W-:Y:S02]  /*21a0*/  IMAD R5, R105, R112.reuse, RZ ;  /* 0x0000007069057224 */ /* 0x082fe400078e02ff */
[----:B------:R-:W-:Y:S02]  /*21b0*/  IMAD.IADD R13, R109, 0x1, R107 ;  /* 0x000000016d0d7824 */ /* 0x000fe400078e026b */
[----:B------:R-:W-:Y:S02]  /*21c0*/  IMAD.MOV.U32 R12, RZ, RZ, R108 ;  /* 0x000000ffff0c7224 */ /* 0x000fe400078e006c */
[C---:B------:R-:W-:Y:S02]  /*21d0*/  IMAD R111, R104.reuse, R113, R5 ;  /* 0x00000071686f7224 */ /* 0x040fe400078e0205 */
[----:B------:R-:W-:-:S04]  /*21e0*/  IMAD.WIDE.U32 R6, R104, R112, R12 ;  /* 0x0000007068067225 */ /* 0x000fc800078e000c */
[----:B------:R-:W-:Y:S01]  /*21f0*/  IMAD.IADD R5, R7, 0x1, R111 ;  /* 0x0000000107057824 */ /* 0x000fe200078e026f */
[----:B--2---:R-:W-:-:S04]  /*2200*/  LEA R14, P0, R6, R114, 0x1 ;  /* 0x00000072060e7211 */ /* 0x004fc800078008ff */
[----:B------:R-:W-:-:S05]  /*2210*/  LEA.HI.X R15, R6, R115, R5, 0x1, P0 ;  /* 0x00000073060f7211 */ /* 0x000fca00000f0c05 */
[----:B------:R0:W2:Y:S01]  /*2220*/  @P1 LDG.E.LTC128B.U16 R5, desc[UR38][R14.64] ;  /* 0x000000260e051981 */ /* 0x0000a2000c1e1520 */
[----:B------:R-:W-:Y:S01]  /*2230*/  LEA R10, P0, R106, UR4, 0x1 ;  /* 0x000000046a0a7c11 */ /* 0x000fe2000f8008ff */
[----:B------:R-:W-:Y:S01]  /*2240*/  IMAD.WIDE.U32 R6, R104, R112, R8 ;  /* 0x0000007068067225 */ /* 0x000fe200078e0008 */
[----:B------:R-:W-:Y:S03]  /*2250*/  BSSY B1, `(.L_x_34) ;  /* 0x0000012000017945 */ /* 0x000fe60003800000 */
[----:B------:R-:W-:Y:S02]  /*2260*/  IMAD.IADD R7, R111, 0x1, R7 ;  /* 0x000000016f077824 */ /* 0x000fe400078e0207 */
[----:B------:R-:W-:Y:S01]  /*2270*/  IMAD.WIDE.U32 R20, R101, R110, R6 ;  /* 0x0000006e65147225 */ /* 0x000fe200078e0006 */
[----:B0-----:R-:W-:-:S03]  /*2280*/  SHF.L.U64.HI R15, R112, 0x3, R113 ;  /* 0x00000003700f7819 */ /* 0x001fc60000010271 */
[----:B------:R-:W-:Y:S01]  /*2290*/  IMAD.IADD R7, R107, 0x1, R21 ;  /* 0x000000016b077824 */ /* 0x000fe200078e0215 */
[----:B------:R-:W-:Y:S01]  /*22a0*/  LEA R6, P4, R20, R114, 0x1 ;  /* 0x0000007214067211 */ /* 0x000fe200078808ff */
[----:B------:R-:W-:-:S03]  /*22b0*/  IMAD.SHL.U32 R14, R112, 0x8, RZ ;  /* 0x00000008700e7824 */ /* 0x000fc600078e00ff */
[----:B------:R-:W-:Y:S01]  /*22c0*/  LEA.HI.X R7, R20, R115, R7, 0x1, P4 ;  /* 0x0000007314077211 */ /* 0x000fe200020f0c07 */
[----:B--2---:R-:W-:-:S05]  /*22d0*/  HADD2.F32 R11, -RZ, R5.H0_H0 ;  /* 0x20000005ff0b7230 */ /* 0x004fca0000004100 */
[----:B------:R-:W-:-:S04]  /*22e0*/  FMUL R11, R11, R90 ;  /* 0x0000005a0b0b7220 */ /* 0x000fc80000400000 */
[----:B------:R-:W-:Y:S01]  /*22f0*/  FFMA R24, R24, R23, R11 ;  /* 0x0000001718187223 */ /* 0x000fe2000000000b */
[----:B------:R-:W-:Y:S02]  /*2300*/  LEA.HI.X R11, R106, UR5, R103, 0x1, P0 ;  /* 0x000000056a0b7c11 */ /* 0x000fe400080f0c67 */
[----:B------:R-:W-:Y:S02]  /*2310*/  ISETP.GT.AND P0, PT, R4, 0x1, PT ;  /* 0x000000010400780c */ /* 0x000fe40003f04270 */
[----:B------:R-:W-:Y:S02]  /*2320*/  F2FP.F16.F32.PACK_AB R24, RZ, R24 ;  /* 0x00000018ff18723e */ /* 0x000fe400000000ff */
[----:B------:R-:W-:-:S03]  /*2330*/  ISETP.GT.AND P3, PT, R3, RZ, P0 ;  /* 0x000000ff0300720c */ /* 0x000fc60000764270 */
[----:B------:R0:W-:Y:S10]  /*2340*/  @P1 STG.E.U16 desc[UR38][R10.64], R24 ;  /* 0x000000180a001986 */ /* 0x0001f4000c101526 */
[----:B------:R-:W-:Y:S05]  /*2350*/  @!P3 BRA `(.L_x_35) ;  /* 0x000000000004b947 */ /* 0x000fea0003800000 */
[----:B------:R1:W5:Y:S02]  /*2360*/  LDG.E.LTC128B.U16 R5, desc[UR38][R6.64+0x2] ;  /* 0x0000022606057981 */ /* 0x000364000c1e1520 */
.L_x_35:
[----:B------:R-:W-:Y:S05]  /*2370*/  BSYNC B1 ;  /* 0x0000000000017941 */ /* 0x000fea0003800000 */
.L_x_34:
[----:B-----5:R-:W-:Y:S01]  /*2380*/  HADD2.F32 R103, -RZ, R5.H0_H0 ;  /* 0x20000005ff677230 */ /* 0x020fe20000004100 */
[----:B------:R-:W-:Y:S01]  /*2390*/  ISETP.GT.AND P2, PT, R3, 0x8, P2 ;  /* 0x000000080300780c */ /* 0x000fe20001744270 */
[----:B------:R-:W-:Y:S01]  /*23a0*/  IMAD.WIDE.U32 R20, R104, R112, R14 ;  /* 0x0000007068147225 */ /* 0x000fe200078e000e */
[----:B0-----:R-:W-:-:S03]  /*23b0*/  PRMT R24, R5, 0x7610, R24 ;  /* 0x0000761005187816 */ /* 0x001fc60000000018 */
[----:B------:R-:W-:Y:S01]  /*23c0*/  FMUL R12, R103, R90 ;  /* 0x0000005a670c7220 */ /* 0x000fe20000400000 */
[----:B------:R-:W-:Y:S01]  /*23d0*/  IMAD.IADD R111, R111, 0x1, R21 ;  /* 0x000000016f6f7824 */ /* 0x000fe200078e0215 */
[----:B------:R-:W-:Y:S02]  /*23e0*/  IADD3 R108, P1, R108, R20, RZ ;  /* 0x000000146c6c7210 */ /* 0x000fe40007f3e0ff */
[----:B------:R-:W-:-:S03]  /*23f0*/  FFMA R12, R25, R23, R12 ;  /* 0x00000017190c7223 */ /* 0x000fc6000000000c */
[----:B------:R-:W-:Y:S01]  /*2400*/  IMAD.X R13, R111, 0x1, R13, P1 ;  /* 0x000000016f0d7824 */ /* 0x000fe200008e060d */
[C---:B------:R-:W-:Y:S02]  /*2410*/  LEA R14, P1, R108.reuse, R114, 0x1 ;  /* 0x000000726c0e7211 */ /* 0x040fe400078208ff */
[----:B------:R-:W-:Y:S02]  /*2420*/  F2FP.F16.F32.PACK_AB R12, RZ, R12 ;  /* 0x0000000cff0c723e */ /* 0x000fe400000000ff */
[----:B------:R-:W-:Y:S02]  /*2430*/  LEA.HI.X R15, R108, R115, R13, 0x1, P1 ;  /* 0x000000736c0f7211 */ /* 0x000fe400008f0c0d */
[----:B------:R-:W-:-:S05]  /*2440*/  PRMT R21, R12, 0x7610, R21 ;  /* 0x000076100c157816 */ /* 0x000fca0000000015 */
[----:B------:R0:W-:Y:S04]  /*2450*/  @P3 STG.E.U16 desc[UR38][R10.64+0x2], R21 ;  /* 0x000002150a003986 */ /* 0x0001e8000c101526 */
[----:B------:R-:W2:Y:S01]  /*2460*/  @P2 LDG.E.LTC128B.U16 R24, desc[UR38][R14.64] ;  /* 0x000000260e182981 */ /* 0x000ea2000c1e1520 */
[----:B------:R-:W-:Y:S01]  /*2470*/  IADD3 R20, P1, R8, R20, RZ ;  /* 0x0000001408147210 */ /* 0x000fe20007f3e0ff */
[----:B------:R-:W-:Y:S01]  /*2480*/  BSSY B1, `(.L_x_36) ;  /* 0x0000011000017945 */ /* 0x000fe20003800000 */
[----:B------:R-:W-:Y:S02]  /*2490*/  SHF.L.U64.HI R13, R91, 0x1, R92 ;  /* 0x000000015b0d7819 */ /* 0x000fe4000001025c */
[----:B------:R-:W-:Y:S01]  /*24a0*/  ISETP.GT.AND P0, PT, R3, 0x8, P0 ;  /* 0x000000080300780c */ /* 0x000fe20000704270 */
[----:B0-----:R-:W-:Y:S01]  /*24b0*/  IMAD.X R21, R9, 0x1, R111, P1 ;  /* 0x0000000109157824 */ /* 0x001fe200008e066f */
[----:B------:R-:W-:Y:S01]  /*24c0*/  LEA R12, P1, R91, R10, 0x1 ;  /* 0x0000000a5b0c7211 */ /* 0x000fe200078208ff */
[----:B------:R-:W-:-:S04]  /*24d0*/  IMAD.WIDE.U32 R20, R101, R110, R20 ;  /* 0x0000006e65147225 */ /* 0x000fc800078e0014 */
[----:B------:R-:W-:Y:S01]  /*24e0*/  IMAD.X R13, R13, 0x1, R11, P1 ;  /* 0x000000010d0d7824 */ /* 0x000fe200008e060b */
[----:B------:R-:W-:Y:S01]  /*24f0*/  LEA R8, P3, R20, R114, 0x1 ;  /* 0x0000007214087211 */ /* 0x000fe200078608ff */
[----:B------:R-:W-:-:S05]  /*2500*/  IMAD.IADD R9, R107, 0x1, R21 ;  /* 0x000000016b097824 */ /* 0x000fca00078e0215 */
[----:B------:R-:W-:Y:S01]  /*2510*/  LEA.HI.X R9, R20, R115, R9, 0x1, P3 ;  /* 0x0000007314097211 */ /* 0x000fe200018f0c09 */
[----:B--2---:R-:W-:-:S05]  /*2520*/  HADD2.F32 R5, -RZ, R24.H0_H0 ;  /* 0x20000018ff057230 */ /* 0x004fca0000004100 */
[----:B------:R-:W-:-:S04]  /*2530*/  FMUL R5, R5, R90 ;  /* 0x0000005a05057220 */ /* 0x000fc80000400000 */
[----:B------:R-:W-:-:S05]  /*2540*/  FFMA R5, R26, R23, R5 ;  /* 0x000000171a057223 */ /* 0x000fca0000000005 */
[----:B------:R-:W-:-:S05]  /*2550*/  F2FP.F16.F32.PACK_AB R5, RZ, R5 ;  /* 0x00000005ff05723e */ /* 0x000fca00000000ff */
[----:B------:R0:W-:Y:S01]  /*2560*/  @P2 STG.E.U16 desc[UR38][R12.64], R5 ;  /* 0x000000050c002986 */ /* 0x0001e2000c101526 */
[----:B------:R-:W-:Y:S05]  /*2570*/  @!P0 BRA `(.L_x_37) ;  /* 0x0000000000048947 */ /* 0x000fea0003800000 */
[----:B------:R2:W5:Y:S02]  /*2580*/  LDG.E.LTC128B.U16 R24, desc[UR38][R8.64+0x2] ;  /* 0x0000022608187981 */ /* 0x000564000c1e1520 */
.L_x_37:
[----:B------:R-:W-:Y:S05]  /*2590*/  BSYNC B1 ;  /* 0x0000000000017941 */ /* 0x000fea0003800000 */
.L_x_36:
[----:B0----5:R-:W-:Y:S01]  /*25a0*/  HADD2.F32 R5, -RZ, R24.H0_H0 ;  /* 0x20000018ff057230 */ /* 0x021fe20000004100 */
[----:B------:R-:W-:Y:S01]  /*25b0*/  ISETP.GT.AND P1, PT, R4, 0x8, PT ;  /* 0x000000080400780c */ /* 0x000fe20003f24270 */
[----:B------:R-:W-:Y:S03]  /*25c0*/  BSSY B1, `(.L_x_38) ;  /* 0x0000008000017945 */ /* 0x000fe60003800000 */
[----:B------:R-:W-:Y:S01]  /*25d0*/  FMUL R14, R5, R90 ;  /* 0x0000005a050e7220 */ /* 0x000fe20000400000 */
[----:B------:R-:W-:-:S03]  /*25e0*/  ISETP.GT.AND P2, PT, R3, RZ, P1 ;  /* 0x000000ff0300720c */ /* 0x000fc60000f44270 */
[----:B------:R-:W-:-:S05]  /*25f0*/  FFMA R14, R27, R23, R14 ;  /* 0x000000171b0e7223 */ /* 0x000fca000000000e */
[----:B------:R-:W-:-:S05]  /*2600*/  F2FP.F16.F32.PACK_AB R14, RZ, R14 ;  /* 0x0000000eff0e723e */ /* 0x000fca00000000ff */
[----:B------:R0:W-:Y:S01]  /*2610*/  @P0 STG.E.U16 desc[UR38][R12.64+0x2], R14 ;  /* 0x0000020e0c000986 */ /* 0x0001e2000c101526 */
[----:B------:R-:W-:Y:S05]  /*2620*/  @!P2 BRA `(.L_x_39) ;  /* 0x000000000004a947 */ /* 0x000fea0003800000 */
[----:B------:R3:W5:Y:S02]  /*2630*/  LDG.E.LTC128B.U16 R24, desc[UR38][R6.64+0x10] ;  /* 0x0000102606187981 */ /* 0x000764000c1e1520 */
.L_x_39:
[----:B------:R-:W-:Y:S05]  /*2640*/  BSYNC B1 ;  /* 0x0000000000017941 */ /* 0x000fea0003800000 */
.L_x_38:
[----:B-----5:R-:W-:Y:S01]  /*2650*/  HADD2.F32 R5, -RZ, R24.H0_H0 ;  /* 0x20000018ff057230 */ /* 0x020fe20000004100 */
        /* <DEDUP_REMOVED lines=9> */
.L_x_41:
[----:B------:R-:W-:Y:S05]  /*26f0*/  BSYNC B1 ;  /* 0x0000000000017941 */ /* 0x000fea0003800000 */
.L_x_40:
[----:B----45:R-:W-:Y:S01]  /*2700*/  HADD2.F32 R5, -RZ, R24.H0_H0 ;  /* 0x20000018ff057230 */ /* 0x030fe20000004100 */
[----:B------:R-:W-:Y:S01]  /*2710*/  ISETP.GT.AND P1, PT, R3, 0x8, P1 ;  /* 0x000000080300780c */ /* 0x000fe20000f24270 */
[----:B------:R-:W-:Y:S03]  /*2720*/  BSSY B1, `(.L_x_42) ;  /* 0x0000007000017945 */ /* 0x000fe60003800000 */
[----:B0-----:R-:W-:-:S04]  /*2730*/  FMUL R14, R5, R90 ;  /* 0x0000005a050e7220 */ /* 0x001fc80000400000 */
[----:B------:R-:W-:-:S05]  /*2740*/  FFMA R14, R29, R23, R14 ;  /* 0x000000171d0e7223 */ /* 0x000fca000000000e */
[----:B------:R-:W-:-:S05]  /*2750*/  F2FP.F16.F32.PACK_AB R14, RZ, R14 ;  /* 0x0000000eff0e723e */ /* 0x000fca00000000ff */
[----:B------:R0:W-:Y:S01]  /*2760*/  @P3 STG.E.U16 desc[UR38][R10.64+0x12], R14 ;  /* 0x0000120e0a003986 */ /* 0x0001e2000c101526 */
[----:B------:R-:W-:Y:S05]  /*2770*/  @!P1 BRA `(.L_x_43) ;  /* 0x0000000000049947 */ /* 0x000fea0003800000 */
[----:B------:R4:W5:Y:S02]  /*2780*/  LDG.E.LTC128B.U16 R24, desc[UR38][R8.64+0x10] ;  /* 0x0000102608187981 */ /* 0x000964000c1e1520 */
.L_x_43:
[----:B------:R-:W-:Y:S05]  /*2790*/  BSYNC B1 ;  /* 0x0000000000017941 */ /* 0x000fea0003800000 */
.L_x_42:
[----:B-----5:R-:W-:Y:S01]  /*27a0*/  HADD2.F32 R5, -RZ, R24.H0_H0 ;  /* 0x20000018ff057230 */ /* 0x020fe20000004100 */
[----:B------:R-:W-:Y:S01]  /*27b0*/  ISETP.GT.AND P0, PT, R3, 0x8, P0 ;  /* 0x000000080300780c */ /* 0x000fe20000704270 */
[----:B------:R-:W-:Y:S03]  /*27c0*/  BSSY B1, `(.L_x_44) ;  /* 0x0000007000017945 */ /* 0x000fe60003800000 */
[----:B------:R-:W-:-:S04]  /*27d0*/  FMUL R5, R5, R90 ;  /* 0x0000005a05057220 */ /* 0x000fc80000400000 */
[----:B------:R-:W-:-:S05]  /*27e0*/  FFMA R5, R30, R23, R5 ;  /* 0x000000171e057223 */ /* 0x000fca0000000005 */
[----:B------:R-:W-:-:S05]  /*27f0*/  F2FP.F16.F32.PACK_AB R5, RZ, R5 ;  /* 0x00000005ff05723e */ /* 0x000fca00000000ff */
[----:B------:R0:W-:Y:S01]  /*2800*/  @P1 STG.E.U16 desc[UR38][R12.64+0x10], R5 ;  /* 0x000010050c001986 */ /* 0x0001e2000c101526 */
[----:B------:R-:W-:Y:S05]  /*2810*/  @!P0 BRA `(.L_x_45) ;  /* 0x0000000000048947 */ /* 0x000fea0003800000 */
[----:B------:R0:W5:Y:S02]  /*2820*/  LDG.E.LTC128B.U16 R24, desc[UR38][R8.64+0x12] ;  /* 0x0000122608187981 */ /* 0x000164000c1e1520 */
.L_x_45:
[----:B------:R-:W-:Y:S05]  /*2830*/  BSYNC B1 ;  /* 0x0000000000017941 */ /* 0x000fea0003800000 */
.L_x_44:
        /* <DEDUP_REMOVED lines=10> */
.L_x_47:
[----:B------:R-:W-:Y:S05]  /*28e0*/  BSYNC B1 ;  /* 0x0000000000017941 */ /* 0x000fea0003800000 */
.L_x_46:
        /* <DEDUP_REMOVED lines=10> */
.L_x_49:
[----:B------:R-:W-:Y:S05]  /*2990*/  BSYNC B1 ;  /* 0x0000000000017941 */ /* 0x000fea0003800000 */
.L_x_48:
[----:B0----5:R-:W-:Y:S01]  /*29a0*/  HADD2.F32 R5, -RZ, R24.H0_H0 ;  /* 0x20000018ff057230 */ /* 0x021fe20000004100 */
        /* <DEDUP_REMOVED lines=8> */
.L_x_51:
[----:B------:R-:W-:Y:S05]  /*2a30*/  BSYNC B1 ;  /* 0x0000000000017941 */ /* 0x000fea0003800000 */
.L_x_50:
        /* <DEDUP_REMOVED lines=9> */
.L_x_53:
[----:B------:R-:W-:Y:S05]  /*2ad0*/  BSYNC B1 ;  /* 0x0000000000017941 */ /* 0x000fea0003800000 */
.L_x_52:
        /* <DEDUP_REMOVED lines=10> */
.L_x_55:
[----:B------:R-:W-:Y:S05]  /*2b80*/  BSYNC B1 ;  /* 0x0000000000017941 */ /* 0x000fea0003800000 */
.L_x_54:
        /* <DEDUP_REMOVED lines=10> */
.L_x_57:
[----:B------:R-:W-:Y:S05]  /*2c30*/  BSYNC B1 ;  /* 0x0000000000017941 */ /* 0x000fea0003800000 */
.L_x_56:
        /* <DEDUP_REMOVED lines=9> */
.L_x_59:
[----:B------:R-:W-:Y:S05]  /*2cd0*/  BSYNC B1 ;  /* 0x0000000000017941 */ /* 0x000fea0003800000 */
.L_x_58:
        /* <DEDUP_REMOVED lines=9> */
.L_x_61:
[----:B------:R-:W-:Y:S05]  /*2d70*/  BSYNC B1 ;  /* 0x0000000000017941 */ /* 0x000fea0003800000 */
.L_x_60:
        /* <DEDUP_REMOVED lines=10> */
.L_x_63:
[----:B------:R-:W-:Y:S05]  /*2e20*/  BSYNC B1 ;  /* 0x0000000000017941 */ /* 0x000fea0003800000 */
.L_x_62:
        /* <DEDUP_REMOVED lines=10> */
.L_x_65:
[----:B------:R-:W-:Y:S05]  /*2ed0*/  BSYNC B1 ;  /* 0x0000000000017941 */ /* 0x000fea0003800000 */
.L_x_64:
        /* <DEDUP_REMOVED lines=9> */
.L_x_67:
[----:B------:R-:W-:Y:S05]  /*2f70*/  BSYNC B1 ;  /* 0x0000000000017941 */ /* 0x000fea0003800000 */
.L_x_66:
        /* <DEDUP_REMOVED lines=9> */
.L_x_69:
[----:B------:R-:W-:Y:S05]  /*3010*/  BSYNC B1 ;  /* 0x0000000000017941 */ /* 0x000fea0003800000 */
.L_x_68:
        /* <DEDUP_REMOVED lines=10> */
.L_x_71:
[----:B------:R-:W-:Y:S05]  /*30c0*/  BSYNC B1 ;  /* 0x0000000000017941 */ /* 0x000fea0003800000 */
.L_x_70:
        /* <DEDUP_REMOVED lines=10> */
.L_x_73:
[----:B------:R-:W-:Y:S05]  /*3170*/  BSYNC B1 ;  /* 0x0000000000017941 */ /* 0x000fea0003800000 */
.L_x_72:
        /* <DEDUP_REMOVED lines=9> */
.L_x_75:
[----:B------:R-:W-:Y:S05]  /*3210*/  BSYNC B1 ;  /* 0x0000000000017941 */ /* 0x000fea0003800000 */
.L_x_74:
        /* <DEDUP_REMOVED lines=9> */
.L_x_77:
[----:B------:R-:W-:Y:S05]  /*32b0*/  BSYNC B1 ;  /* 0x0000000000017941 */ /* 0x000fea0003800000 */
.L_x_76:
        /* <DEDUP_REMOVED lines=10> */
.L_x_79:
[----:B------:R-:W-:Y:S05]  /*3360*/  BSYNC B1 ;  /* 0x0000000000017941 */ /* 0x000fea0003800000 */
.L_x_78:
        /* <DEDUP_REMOVED lines=10> */
.L_x_81:
[----:B------:R-:W-:Y:S05]  /*3410*/  BSYNC B1 ;  /* 0x0000000000017941 */ /* 0x000fea0003800000 */
.L_x_80:
        /* <DEDUP_REMOVED lines=9> */
.L_x_83:
[----:B------:R-:W-:Y:S05]  /*34b0*/  BSYNC B1 ;  /* 0x0000000000017941 */ /* 0x000fea0003800000 */
.L_x_82:
        /* <DEDUP_REMOVED lines=9> */
.L_x_85:
[----:B------:R-:W-:Y:S05]  /*3550*/  BSYNC B1 ;  /* 0x0000000000017941 */ /* 0x000fea0003800000 */
.L_x_84:
        /* <DEDUP_REMOVED lines=10> */
.L_x_87:
[----:B------:R-:W-:Y:S05]  /*3600*/  BSYNC B1 ;  /* 0x0000000000017941 */ /* 0x000fea0003800000 */
.L_x_86:
        /* <DEDUP_REMOVED lines=10> */
.L_x_89:
[----:B------:R-:W-:Y:S05]  /*36b0*/  BSYNC B1 ;  /* 0x0000000000017941 */ /* 0x000fea0003800000 */
.L_x_88:
        /* <DEDUP_REMOVED lines=9> */
.L_x_91:
[----:B------:R-:W-:Y:S05]  /*3750*/  BSYNC B1 ;  /* 0x0000000000017941 */ /* 0x000fea0003800000 */
.L_x_90:
        /* <DEDUP_REMOVED lines=9> */
.L_x_93:
[----:B------:R-:W-:Y:S05]  /*37f0*/  BSYNC B1 ;  /* 0x0000000000017941 */ /* 0x000fea0003800000 */
.L_x_92:
        /* <DEDUP_REMOVED lines=10> */
.L_x_95:
[----:B------:R-:W-:Y:S05]  /*38a0*/  BSYNC B1 ;  /* 0x0000000000017941 */ /* 0x000fea0003800000 */
.L_x_94:
        /* <DEDUP_REMOVED lines=10> */
.L_x_97:
[----:B------:R-:W-:Y:S05]  /*3950*/  BSYNC B1 ;  /* 0x0000000000017941 */ /* 0x000fea0003800000 */
.L_x_96:
        /* <DEDUP_REMOVED lines=9> */
.L_x_99:
[----:B------:R-:W-:Y:S05]  /*39f0*/  BSYNC B1 ;  /* 0x0000000000017941 */ /* 0x000fea0003800000 */
.L_x_98:
        /* <DEDUP_REMOVED lines=9> */
.L_x_101:
[----:B------:R-:W-:Y:S05]  /*3a90*/  BSYNC B1 ;  /* 0x0000000000017941 */ /* 0x000fea0003800000 */
.L_x_100:
        /* <DEDUP_REMOVED lines=10> */
.L_x_103:
[----:B------:R-:W-:Y:S05]  /*3b40*/  BSYNC B1 ;  /* 0x0000000000017941 */ /* 0x000fea0003800000 */
.L_x_102:
        /* <DEDUP_REMOVED lines=10> */
.L_x_105:
[----:B------:R-:W-:Y:S05]  /*3bf0*/  BSYNC B1 ;  /* 0x0000000000017941 */ /* 0x000fea0003800000 */
.L_x_104:
        /* <DEDUP_REMOVED lines=9> */
.L_x_107:
[----:B------:R-:W-:Y:S05]  /*3c90*/  BSYNC B1 ;  /* 0x0000000000017941 */ /* 0x000fea0003800000 */
.L_x_106:
        /* <DEDUP_REMOVED lines=9> */
.L_x_109:
[----:B------:R-:W-:Y:S05]  /*3d30*/  BSYNC B1 ;  /* 0x0000000000017941 */ /* 0x000fea0003800000 */
.L_x_108:
        /* <DEDUP_REMOVED lines=10> */
.L_x_111:
[----:B------:R-:W-:Y:S05]  /*3de0*/  BSYNC B1 ;  /* 0x0000000000017941 */ /* 0x000fea0003800000 */
.L_x_110:
        /* <DEDUP_REMOVED lines=10> */
.L_x_113:
[----:B------:R-:W-:Y:S05]  /*3e90*/  BSYNC B1 ;  /* 0x0000000000017941 */ /* 0x000fea0003800000 */
.L_x_112:
        /* <DEDUP_REMOVED lines=9> */
.L_x_115:
[----:B------:R-:W-:Y:S05]  /*3f30*/  BSYNC B1 ;  /* 0x0000000000017941 */ /* 0x000fea0003800000 */
.L_x_114:
        /* <DEDUP_REMOVED lines=9> */
.L_x_117:
[----:B------:R-:W-:Y:S05]  /*3fd0*/  BSYNC B1 ;  /* 0x0000000000017941 */ /* 0x000fea0003800000 */
.L_x_116:
        /* <DEDUP_REMOVED lines=10> */
.L_x_119:
[----:B------:R-:W-:Y:S05]  /*4080*/  BSYNC B1 ;  /* 0x0000000000017941 */ /* 0x000fea0003800000 */
.L_x_118:
        /* <DEDUP_REMOVED lines=10> */
.L_x_121:
[----:B------:R-:W-:Y:S05]  /*4130*/  BSYNC B1 ;  /* 0x0000000000017941 */ /* 0x000fea0003800000 */
.L_x_120:
        /* <DEDUP_REMOVED lines=9> */
.L_x_123:
[----:B------:R-:W-:Y:S05]  /*41d0*/  BSYNC B1 ;  /* 0x0000000000017941 */ /* 0x000fea0003800000 */
.L_x_122:
        /* <DEDUP_REMOVED lines=9> */
.L_x_125:
[----:B------:R-:W-:Y:S05]  /*4270*/  BSYNC B1 ;  /* 0x0000000000017941 */ /* 0x000fea0003800000 */
.L_x_124:
        /* <DEDUP_REMOVED lines=10> */
.L_x_127:
[----:B------:R-:W-:Y:S05]  /*4320*/  BSYNC B1 ;  /* 0x0000000000017941 */ /* 0x000fea0003800000 */
.L_x_126:
        /* <DEDUP_REMOVED lines=10> */
.L_x_129:
[----:B------:R-:W-:Y:S05]  /*43d0*/  BSYNC B1 ;  /* 0x0000000000017941 */ /* 0x000fea0003800000 */
.L_x_128:
        /* <DEDUP_REMOVED lines=9> */
.L_x_131:
[----:B------:R-:W-:Y:S05]  /*4470*/  BSYNC B1 ;  /* 0x0000000000017941 */ /* 0x000fea0003800000 */
.L_x_130:
        /* <DEDUP_REMOVED lines=9> */
.L_x_133:
[----:B------:R-:W-:Y:S05]  /*4510*/  BSYNC B1 ;  /* 0x0000000000017941 */ /* 0x000fea0003800000 */
.L_x_132:
        /* <DEDUP_REMOVED lines=10> */
.L_x_135:
[----:B------:R-:W-:Y:S05]  /*45c0*/  BSYNC B1 ;  /* 0x0000000000017941 */ /* 0x000fea0003800000 */
.L_x_134:
        /* <DEDUP_REMOVED lines=10> */
.L_x_137:
[----:B------:R-:W-:Y:S05]  /*4670*/  BSYNC B1 ;  /* 0x0000000000017941 */ /* 0x000fea0003800000 */
.L_x_136:
        /* <DEDUP_REMOVED lines=9> */
.L_x_139:
[----:B------:R-:W-:Y:S05]  /*4710*/  BSYNC B1 ;  /* 0x0000000000017941 */ /* 0x000fea0003800000 */
.L_x_138:
        /* <DEDUP_REMOVED lines=9> */
.L_x_141:
[----:B------:R-:W-:Y:S05]  /*47b0*/  BSYNC B1 ;  /* 0x0000000000017941 */ /* 0x000fea0003800000 */
.L_x_140:
        /* <DEDUP_REMOVED lines=10> */
.L_x_143:
[----:B------:R-:W-:Y:S05]  /*4860*/  BSYNC B1 ;  /* 0x0000000000017941 */ /* 0x000fea0003800000 */
.L_x_142:
        /* <DEDUP_REMOVED lines=10> */
.L_x_145:
[----:B------:R-:W-:Y:S05]  /*4910*/  BSYNC B1 ;  /* 0x0000000000017941 */ /* 0x000fea0003800000 */
.L_x_144:
        /* <DEDUP_REMOVED lines=9> */
.L_x_147:
[----:B------:R-:W-:Y:S05]  /*49b0*/  BSYNC B1 ;  /* 0x0000000000017941 */ /* 0x000fea0003800000 */
.L_x_146:
        /* <DEDUP_REMOVED lines=9> */
.L_x_149:
[----:B------:R-:W-:Y:S05]  /*4a50*/  BSYNC B1 ;  /* 0x0000000000017941 */ /* 0x000fea0003800000 */
.L_x_148:
        /* <DEDUP_REMOVED lines=10> */
.L_x_151:
[----:B------:R-:W-:Y:S05]  /*4b00*/  BSYNC B1 ;  /* 0x0000000000017941 */ /* 0x000fea0003800000 */
.L_x_150:
[----:B-----5:R-:W-:Y:S01]  /*4b10*/  HADD2.F32 R5, -RZ, R24.H0_H0 ;  /* 0x20000018ff057230 */ /* 0x020fe20000004100 */
[----:B------:R-:W-:Y:S01]  /*4b20*/  ISETP.GT.AND P0, PT, R4, 0x79, PT ;  /* 0x000000790400780c */ /* 0x000fe20003f04270 */
[----:B------:R-:W-:Y:S01]  /*4b30*/  @P2 IMAD.MOV.U32 R4, RZ, RZ, R10 ;  /* 0x000000ffff042224 */ /* 0x000fe200078e000a */
[----:B------:R-:W-:Y:S02]  /*4b40*/  BSSY B1, `(.L_x_152) ;  /* 0x000000a000017945 */ /* 0x000fe40003800000 */
[----:B------:R-:W-:Y:S01]  /*4b50*/  FMUL R5, R5, R90 ;  /* 0x0000005a05057220 */ /* 0x000fe20000400000 */
[----:B------:R-:W-:-:S03]  /*4b60*/  ISETP.GT.AND P3, PT, R3, RZ, P0 ;  /* 0x000000ff0300720c */ /* 0x000fc60000764270 */
[----:B------:R-:W-:-:S05]  /*4b70*/  FFMA R5, R84, R23, R5 ;  /* 0x0000001754057223 */ /* 0x000fca0000000005 */
[----:B------:R-:W-:-:S04]  /*4b80*/  F2FP.F16.F32.PACK_AB R5, RZ, R5 ;  /* 0x00000005ff05723e */ /* 0x000fc800000000ff */
[----:B0-----:R-:W-:Y:S01]  /*4b90*/  PRMT R14, R5, 0x7610, R14 ;  /* 0x00007610050e7816 */ /* 0x001fe2000000000e */
[----:B------:R-:W-:-:S05]  /*4ba0*/  @P2 IMAD.MOV.U32 R5, RZ, RZ, R11 ;  /* 0x000000ffff052224 */ /* 0x000fca00078e000b */
[----:B------:R0:W-:Y:S01]  /*4bb0*/  @P2 STG.E.U16 desc[UR38][R4.64+0xf0], R14 ;  /* 0x0000f00e04002986 */ /* 0x0001e2000c101526 */
[----:B------:R-:W-:Y:S05]  /*4bc0*/  @!P3 BRA `(.L_x_153) ;  /* 0x000000000004b947 */ /* 0x000fea0003800000 */
[----:B------:R0:W5:Y:S02]  /*4bd0*/  LDG.E.LTC128B.U16 R24, desc[UR38][R6.64+0xf2] ;  /* 0x0000f22606187981 */ /* 0x000164000c1e1520 */
.L_x_153:
[----:B------:R-:W-:Y:S05]  /*4be0*/  BSYNC B1 ;  /* 0x0000000000017941 */ /* 0x000fea0003800000 */
.L_x_152:
        /* <DEDUP_REMOVED lines=9> */
.L_x_155:
[----:B------:R-:W-:Y:S05]  /*4c80*/  BSYNC B1 ;  /* 0x0000000000017941 */ /* 0x000fea0003800000 */
.L_x_154:
[----:B-----5:R-:W-:Y:S01]  /*4c90*/  HADD2.F32 R5, -RZ, R24.H0_H0 ;  /* 0x20000018ff057230 */ /* 0x020fe20000004100 */
[----:B------:R-:W-:Y:S01]  /*4ca0*/  ISETP.GT.AND P0, PT, R3, 0x8, P0 ;  /* 0x000000080300780c */ /* 0x000fe20000704270 */
[----:B0-----:R-:W-:Y:S01]  /*4cb0*/  @P1 IMAD.MOV.U32 R4, RZ, RZ, R12 ;  /* 0x000000ffff041224 */ /* 0x001fe200078e000c */
[----:B------:R-:W-:Y:S02]  /*4cc0*/  BSSY B1, `(.L_x_156) ;  /* 0x0000009000017945 */ /* 0x000fe40003800000 */
[----:B------:R-:W-:-:S04]  /*4cd0*/  FMUL R5, R5, R90 ;  /* 0x0000005a05057220 */ /* 0x000fc80000400000 */
[----:B------:R-:W-:-:S05]  /*4ce0*/  FFMA R5, R86, R23, R5 ;  /* 0x0000001756057223 */ /* 0x000fca0000000005 */
[----:B------:R-:W-:-:S04]  /*4cf0*/  F2FP.F16.F32.PACK_AB R5, RZ, R5 ;  /* 0x00000005ff05723e */ /* 0x000fc800000000ff */
[----:B-1-3--:R-:W-:Y:S01]  /*4d00*/  PRMT R6, R5, 0x7610, R6 ;  /* 0x0000761005067816 */ /* 0x00afe20000000006 */
[----:B------:R-:W-:-:S05]  /*4d10*/  @P1 IMAD.MOV.U32 R5, RZ, RZ, R13 ;  /* 0x000000ffff051224 */ /* 0x000fca00078e000d */
[----:B------:R0:W-:Y:S01]  /*4d20*/  @P1 STG.E.U16 desc[UR38][R4.64+0xf0], R6 ;  /* 0x0000f00604001986 */ /* 0x0001e2000c101526 */
[----:B------:R-:W-:Y:S05]  /*4d30*/  @!P0 BRA `(.L_x_157) ;  /* 0x0000000000048947 */ /* 0x000fea0003800000 */
[----:B------:R1:W5:Y:S02]  /*4d40*/  LDG.E.LTC128B.U16 R24, desc[UR38][R8.64+0xf2] ;  /* 0x0000f22608187981 */ /* 0x000364000c1e1520 */
.L_x_157:
[----:B------:R-:W-:Y:S05]  /*4d50*/  BSYNC B1 ;  /* 0x0000000000017941 */ /* 0x000fea0003800000 */
.L_x_156:
[----:B------:R-:W-:Y:S05]  /*4d60*/  @!P0 BRA `(.L_x_158) ;  /* 0x0000001000e88947 */ /* 0x000fea0003800000 */
[----:B-----5:R-:W-:-:S05]  /*4d70*/  HADD2.F32 R3, -RZ, R24.H0_H0 ;  /* 0x20000018ff037230 */ /* 0x020fca0000004100 */
[----:B0-----:R-:W-:-:S04]  /*4d80*/  FMUL R4, R3, R90 ;  /* 0x0000005a03047220 */ /* 0x001fc80000400000 */
[----:B------:R-:W-:-:S05]  /*4d90*/  FFMA R4, R87, R23, R4 ;  /* 0x0000001757047223 */ /* 0x000fca0000000004 */
[----:B------:R-:W-:-:S05]  /*4da0*/  F2FP.F16.F32.PACK_AB R4, RZ, R4 ;  /* 0x00000004ff04723e */ /* 0x000fca00000000ff */
[----:B------:R3:W-:Y:S01]  /*4db0*/  STG.E.U16 desc[UR38][R12.64+0xf2], R4 ;  /* 0x0000f2040c007986 */ /* 0x0007e2000c101526 */
[----:B------:R-:W-:Y:S05]  /*4dc0*/  BRA `(.L_x_158) ;  /* 0x0000001000d07947 */ /* 0x000fea0003800000 */
.L_x_33:
[----:B------:R-:W-:Y:S01]  /*4dd0*/  ISETP.GT.AND P3, PT, R4, 0x1, PT ;  /* 0x000000010400780c */ /* 0x000fe20003f64270 */
[----:B------:R-:W-:Y:S01]  /*4de0*/  ULDC.64 UR4, c[0x0][0x5c0] ;  /* 0x0001700000047ab9 */ /* 0x000fe20000000a00 */
[-C--:B------:R-:W-:Y:S01]  /*4df0*/  FMUL R24, R24, R23.reuse ;  /* 0x0000001718187220 */ /* 0x080fe20000400000 */
[----:B------:R-:W-:Y:S01]  /*4e00*/  LEA R6, P4, R106, UR4, 0x1 ;  /* 0x000000046a067c11 */ /* 0x000fe2000f8808ff */
[-C--:B------:R-:W-:Y:S01]  /*4e10*/  FMUL R25, R25, R23.reuse ;  /* 0x0000001719197220 */ /* 0x080fe20000400000 */
[----:B------:R-:W-:Y:S01]  /*4e20*/  ISETP.GT.AND P0, PT, R3, RZ, P3 ;  /* 0x000000ff0300720c */ /* 0x000fe20001f04270 */
[-C--:B------:R-:W-:Y:S01]  /*4e30*/  FMUL R26, R26, R23.reuse ;  /* 0x000000171a1a7220 */ /* 0x080fe20000400000 */
[----:B------:R-:W-:Y:S01]  /*4e40*/  F2FP.F16.F32.PACK_AB R24, RZ, R24 ;  /* 0x00000018ff18723e */ /* 0x000fe200000000ff */
[-C--:B------:R-:W-:Y:S01]  /*4e50*/  FMUL R27, R27, R23.reuse ;  /* 0x000000171b1b7220 */ /* 0x080fe20000400000 */
[----:B------:R-:W-:Y:S01]  /*4e60*/  LEA.HI.X R7, R106, UR5, R103, 0x1, P4 ;  /* 0x000000056a077c11 */ /* 0x000fe2000a0f0c67 */
[----:B------:R-:W-:Y:S01]  /*4e70*/  FMUL R28, R28, R23 ;  /* 0x000000171c1c7220 */ /* 0x000fe20000400000 */
[----:B------:R-:W-:Y:S01]  /*4e80*/  F2FP.F16.F32.PACK_AB R25, RZ, R25 ;  /* 0x00000019ff19723e */ /* 0x000fe200000000ff */
[-C--:B------:R-:W-:Y:S01]  /*4e90*/  FMUL R29, R29, R23.reuse ;  /* 0x000000171d1d7220 */ /* 0x080fe20000400000 */
[----:B------:R-:W-:Y:S01]  /*4ea0*/  ISETP.GT.AND P2, PT, R3, 0x8, P2 ;  /* 0x000000080300780c */ /* 0x000fe20001744270 */
[----:B------:R-:W-:Y:S01]  /*4eb0*/  @P1 STG.E.U16 desc[UR38][R6.64], R24 ;  /* 0x0000001806001986 */ /* 0x000fe2000c101526 */
[----:B------:R-:W-:Y:S01]  /*4ec0*/  ISETP.GT.AND P1, PT, R4, 0x8, PT ;  /* 0x000000080400780c */ /* 0x000fe20003f24270 */
[-C--:B------:R-:W-:Y:S01]  /*4ed0*/  FMUL R30, R30, R23.reuse ;  /* 0x000000171e1e7220 */ /* 0x080fe20000400000 */
[C---:B------:R-:W-:Y:S01]  /*4ee0*/  SHF.L.U64.HI R5, R91.reuse, 0x1, R92 ;  /* 0x000000015b057819 */ /* 0x040fe2000001025c */
[----:B------:R-:W-:Y:S01]  /*4ef0*/  @P0 STG.E.U16 desc[UR38][R6.64+0x2], R25 ;  /* 0x0000021906000986 */ /* 0x000fe2000c101526 */
[----:B------:R-:W-:Y:S01]  /*4f00*/  LEA R8, P5, R91, R6, 0x1 ;  /* 0x000000065b087211 */ /* 0x000fe200078a08ff */
[-C--:B------:R-:W-:Y:S01]  /*4f10*/  FMUL R31, R31, R23.reuse ;  /* 0x000000171f1f7220 */ /* 0x080fe20000400000 */
[----:B------:R-:W-:Y:S01]  /*4f20*/  ISETP.GT.AND P3, PT, R3, 0x8, P3 ;  /* 0x000000080300780c */ /* 0x000fe20001f64270 */
[-C--:B------:R-:W-:Y:S01]  /*4f30*/  FMUL R32, R32, R23.reuse ;  /* 0x0000001720207220 */ /* 0x080fe20000400000 */
[----:B------:R-:W-:Y:S01]  /*4f40*/  ISETP.GT.AND P0, PT, R4, 0x9, PT ;  /* 0x000000090400780c */ /* 0x000fe20003f04270 */
[----:B------:R-:W-:Y:S01]  /*4f50*/  IMAD.X R9, R5, 0x1, R7, P5 ;  /* 0x0000000105097824 */ /* 0x000fe200028e0607 */
[----:B------:R-:W-:Y:S01]  /*4f60*/  ISETP.GT.AND P4, PT, R3, RZ, P1 ;  /* 0x000000ff0300720c */ /* 0x000fe20000f84270 */
[-C--:B------:R-:W-:Y:S01]  /*4f70*/  FMUL R33, R33, R23.reuse ;  /* 0x0000001721217220 */ /* 0x080fe20000400000 */
[----:B------:R-:W-:Y:S01]  /*4f80*/  F2FP.F16.F32.PACK_AB R26, RZ, R26 ;  /* 0x0000001aff1a723e */ /* 0x000fe200000000ff */
[-C--:B------:R-:W-:Y:S01]  /*4f90*/  FMUL R34, R34, R23.reuse ;  /* 0x0000001722227220 */ /* 0x080fe20000400000 */
[----:B------:R-:W-:Y:S01]  /*4fa0*/  ISETP.GT.AND P5, PT, R3, RZ, P0 ;  /* 0x000000ff0300720c */ /* 0x000fe200007a4270 */
[----:B------:R-:W-:Y:S01]  /*4fb0*/  FMUL R35, R35, R23 ;  /* 0x0000001723237220 */ /* 0x000fe20000400000 */
[----:B------:R-:W-:Y:S01]  /*4fc0*/  F2FP.F16.F32.PACK_AB R27, RZ, R27 ;  /* 0x0000001bff1b723e */ /* 0x000fe200000000ff */
[----:B------:R-:W-:Y:S01]  /*4fd0*/  @P2 STG.E.U16 desc[UR38][R8.64], R26 ;  /* 0x0000001a08002986 */ /* 0x000fe2000c101526 */
[----:B------:R-:W-:Y:S01]  /*4fe0*/  F2FP.F16.F32.PACK_AB R28, RZ, R28 ;  /* 0x0000001cff1c723e */ /* 0x000fe200000000ff */
[-C--:B------:R-:W-:Y:S01]  /*4ff0*/  FMUL R36, R36, R23.reuse ;  /* 0x0000001724247220 */ /* 0x080fe20000400000 */
[----:B------:R-:W-:Y:S01]  /*5000*/  ISETP.GT.AND P2, PT, R3, 0x8, P1 ;  /* 0x000000080300780c */ /* 0x000fe20000f44270 */
[----:B------:R-:W-:Y:S01]  /*5010*/  @P3 STG.E.U16 desc[UR38][R8.64+0x2], R27 ;  /* 0x0000021b08003986 */ /* 0x000fe2000c101526 */
[----:B------:R-:W-:Y:S01]  /*5020*/  ISETP.GT.AND P1, PT, R4, 0x10, PT ;  /* 0x000000100400780c */ /* 0x000fe20003f24270 */
[----:B------:R-:W-:Y:S01]  /*5030*/  FMUL R37, R37, R23 ;  /* 0x0000001725257220 */ /* 0x000fe20000400000 */
[----:B------:R-:W-:Y:S01]  /*5040*/  F2FP.F16.F32.PACK_AB R29, RZ, R29 ;  /* 0x0000001dff1d723e */ /* 0x000fe200000000ff */
[----:B------:R-:W-:Y:S01]  /*5050*/  @P4 STG.E.U16 desc[UR38][R6.64+0x10], R28 ;  /* 0x0000101c06004986 */ /* 0x000fe2000c101526 */
[C---:B------:R-:W-:Y:S01]  /*5060*/  ISETP.GT.AND P3, PT, R3.reuse, 0x8, P0 ;  /* 0x000000080300780c */ /* 0x040fe20000764270 */
[-C--:B------:R-:W-:Y:S01]  /*5070*/  FMUL R38, R38, R23.reuse ;  /* 0x0000001726267220 */ /* 0x080fe20000400000 */
[----:B------:R-:W-:Y:S01]  /*5080*/  ISETP.GT.AND P0, PT, R4, 0x11, PT ;  /* 0x000000110400780c */ /* 0x000fe20003f04270 */
[----:B------:R-:W-:Y:S01]  /*5090*/  @P5 STG.E.U16 desc[UR38][R6.64+0x12], R29 ;  /* 0x0000121d06005986 */ /* 0x000fe2000c101526 */
        /* <DEDUP_REMOVED lines=161> */
[----:B------:R-:W-:Y:S01]  /*5ab0*/  FMUL R87, R87, R23 ;  /* 0x0000001757577220 */ /* 0x000fe20000400000 */
[----:B------:R-:W-:-:S02]  /*5ac0*/  F2FP.F16.F32.PACK_AB R62, RZ, R62 ;  /* 0x0000003eff3e723e */ /* 0x000fc400000000ff */
[C---:B------:R-:W-:Y:S02]  /*5ad0*/  ISETP.GT.AND P5, PT, R3.reuse, RZ, P0 ;  /* 0x000000ff0300720c */ /* 0x040fe400007a4270 */
[----:B------:R-:W-:Y:S01]  /*5ae0*/  F2FP.F16.F32.PACK_AB R63, RZ, R63 ;  /* 0x0000003fff3f723e */ /* 0x000fe200000000ff */
[----:B------:R-:W-:Y:S01]  /*5af0*/  @P2 STG.E.U16 desc[UR38][R8.64+0x90], R62 ;  /* 0x0000903e08002986 */ /* 0x000fe2000c101526 */
[----:B------:R-:W-:Y:S02]  /*5b00*/  F2FP.F16.F32.PACK_AB R64, RZ, R64 ;  /* 0x00000040ff40723e */ /* 0x000fe400000000ff */
[C---:B------:R-:W-:Y:S01]  /*5b10*/  ISETP.GT.AND P2, PT, R3.reuse, 0x8, P1 ;  /* 0x000000080300780c */ /* 0x040fe20000f44270 */
[----:B------:R-:W-:Y:S01]  /*5b20*/  @P3 STG.E.U16 desc[UR38][R8.64+0x92], R63 ;  /* 0x0000923f08003986 */ /* 0x000fe2000c101526 */
[----:B------:R-:W-:Y:S02]  /*5b30*/  ISETP.GT.AND P1, PT, R4, 0x58, PT ;  /* 0x000000580400780c */ /* 0x000fe40003f24270 */
[----:B------:R-:W-:Y:S01]  /*5b40*/  F2FP.F16.F32.PACK_AB R65, RZ, R65 ;  /* 0x00000041ff41723e */ /* 0x000fe200000000ff */
[----:B------:R-:W-:Y:S01]  /*5b50*/  @P4 STG.E.U16 desc[UR38][R6.64+0xa0], R64 ;  /* 0x0000a04006004986 */ /* 0x000fe2000c101526 */
[----:B------:R-:W-:-:S02]  /*5b60*/  ISETP.GT.AND P3, PT, R3, 0x8, P0 ;  /* 0x000000080300780c */ /* 0x000fc40000764270 */
[----:B------:R-:W-:Y:S01]  /*5b70*/  ISETP.GT.AND P0, PT, R4, 0x59, PT ;  /* 0x000000590400780c */ /* 0x000fe20003f04270 */
[----:B------:R-:W-:Y:S01]  /*5b80*/  @P5 STG.E.U16 desc[UR38][R6.64+0xa2], R65 ;  /* 0x0000a24106005986 */ /* 0x000fe2000c101526 */
[C---:B------:R-:W-:Y:S02]  /*5b90*/  ISETP.GT.AND P4, PT, R3.reuse, RZ, P1 ;  /* 0x000000ff0300720c */ /* 0x040fe40000f84270 */
[----:B------:R-:W-:Y:S02]  /*5ba0*/  F2FP.F16.F32.PACK_AB R66, RZ, R66 ;  /* 0x00000042ff42723e */ /* 0x000fe400000000ff */
[----:B------:R-:W-:Y:S02]  /*5bb0*/  ISETP.GT.AND P5, PT, R3, RZ, P0 ;  /* 0x000000ff0300720c */ /* 0x000fe400007a4270 */
[----:B------:R-:W-:Y:S01]  /*5bc0*/  F2FP.F16.F32.PACK_AB R67, RZ, R67 ;  /* 0x00000043ff43723e */ /* 0x000fe200000000ff */
[----:B------:R-:W-:Y:S01]  /*5bd0*/  @P2 STG.E.U16 desc[UR38][R8.64+0xa0], R66 ;  /* 0x0000a04208002986 */ /* 0x000fe2000c101526 */
[----:B------:R-:W-:-:S02]  /*5be0*/  F2FP.F16.F32.PACK_AB R68, RZ, R68 ;  /* 0x00000044ff44723e */ /* 0x000fc400000000ff */
[C---:B------:R-:W-:Y:S01]  /*5bf0*/  ISETP.GT.AND P2, PT, R3.reuse, 0x8, P1 ;  /* 0x000000080300780c */ /* 0x040fe20000f44270 */
[----:B------:R-:W-:Y:S01]  /*5c00*/  @P3 STG.E.U16 desc[UR38][R8.64+0xa2], R67 ;  /* 0x0000a24308003986 */ /* 0x000fe2000c101526 */
[C---:B------:R-:W-:Y:S02]  /*5c10*/  ISETP.GT.AND P1, PT, R4.reuse, 0x60, PT ;  /* 0x000000600400780c */ /* 0x040fe40003f24270 */
[----:B------:R-:W-:Y:S01]  /*5c20*/  F2FP.F16.F32.PACK_AB R69, RZ, R69 ;  /* 0x00000045ff45723e */ /* 0x000fe200000000ff */
[----:B------:R-:W-:Y:S01]  /*5c30*/  @P4 STG.E.U16 desc[UR38][R6.64+0xb0], R68 ;  /* 0x0000b04406004986 */ /* 0x000fe2000c101526 */
[C---:B------:R-:W-:Y:S02]  /*5c40*/  ISETP.GT.AND P3, PT, R3.reuse, 0x8, P0 ;  /* 0x000000080300780c */ /* 0x040fe40000764270 */
[----:B------:R-:W-:Y:S01]  /*5c50*/  ISETP.GT.AND P0, PT, R4, 0x61, PT ;  /* 0x000000610400780c */ /* 0x000fe20003f04270 */
[----:B------:R-:W-:Y:S01]  /*5c60*/  @P5 STG.E.U16 desc[UR38][R6.64+0xb2], R69 ;  /* 0x0000b24506005986 */ /* 0x000fe2000c101526 */
[----:B------:R-:W-:-:S02]  /*5c70*/  ISETP.GT.AND P4, PT, R3, RZ, P1 ;  /* 0x000000ff0300720c */ /* 0x000fc40000f84270 */
[C---:B------:R-:W-:Y:S02]  /*5c80*/  ISETP.GT.AND P5, PT, R3.reuse, RZ, P0 ;  /* 0x000000ff0300720c */ /* 0x040fe400007a4270 */
[----:B------:R-:W-:Y:S02]  /*5c90*/  F2FP.F16.F32.PACK_AB R70, RZ, R70 ;  /* 0x00000046ff46723e */ /* 0x000fe400000000ff */
[----:B------:R-:W-:Y:S02]  /*5ca0*/  F2FP.F16.F32.PACK_AB R71, RZ, R71 ;  /* 0x00000047ff47723e */ /* 0x000fe400000000ff */
[----:B------:R-:W-:Y:S01]  /*5cb0*/  F2FP.F16.F32.PACK_AB R72, RZ, R72 ;  /* 0x00000048ff48723e */ /* 0x000fe200000000ff */
[----:B------:R-:W-:Y:S01]  /*5cc0*/  @P2 STG.E.U16 desc[UR38][R8.64+0xb0], R70 ;  /* 0x0000b04608002986 */ /* 0x000fe2000c101526 */
[----:B------:R-:W-:Y:S02]  /*5cd0*/  F2FP.F16.F32.PACK_AB R73, RZ, R73 ;  /* 0x00000049ff49723e */ /* 0x000fe400000000ff */
[C---:B------:R-:W-:Y:S01]  /*5ce0*/  ISETP.GT.AND P1, PT, R3.reuse, 0x8, P1 ;  /* 0x000000080300780c */ /* 0x040fe20000f24270 */
[----:B------:R-:W-:Y:S01]  /*5cf0*/  @P3 STG.E.U16 desc[UR38][R8.64+0xb2], R71 ;  /* 0x0000b24708003986 */ /* 0x000fe2000c101526 */
[----:B------:R-:W-:-:S02]  /*5d00*/  ISETP.GT.AND P2, PT, R3, 0x8, P0 ;  /* 0x000000080300780c */ /* 0x000fc40000744270 */
[C---:B------:R-:W-:Y:S01]  /*5d10*/  ISETP.GT.AND P0, PT, R4.reuse, 0x69, PT ;  /* 0x000000690400780c */ /* 0x040fe20003f04270 */
[----:B------:R-:W-:Y:S01]  /*5d20*/  @P4 STG.E.U16 desc[UR38][R6.64+0xc0], R72 ;  /* 0x0000c04806004986 */ /* 0x000fe2000c101526 */
[----:B------:R-:W-:Y:S02]  /*5d30*/  ISETP.GT.AND P4, PT, R4, 0x68, PT ;  /* 0x000000680400780c */ /* 0x000fe40003f84270 */
[----:B------:R-:W-:Y:S01]  /*5d40*/  F2FP.F16.F32.PACK_AB R74, RZ, R74 ;  /* 0x0000004aff4a723e */ /* 0x000fe200000000ff */
[----:B------:R-:W-:Y:S01]  /*5d50*/  @P5 STG.E.U16 desc[UR38][R6.64+0xc2], R73 ;  /* 0x0000c24906005986 */ /* 0x000fe2000c101526 */
[C---:B------:R-:W-:Y:S02]  /*5d60*/  ISETP.GT.AND P5, PT, R3.reuse, RZ, P4 ;  /* 0x000000ff0300720c */ /* 0x040fe400027a4270 */
[----:B------:R-:W-:Y:S01]  /*5d70*/  ISETP.GT.AND P3, PT, R3, RZ, P0 ;  /* 0x000000ff0300720c */ /* 0x000fe20000764270 */
[----:B------:R-:W-:Y:S01]  /*5d80*/  @P1 STG.E.U16 desc[UR38][R8.64+0xc0], R74 ;  /* 0x0000c04a08001986 */ /* 0x000fe2000c101526 */
[----:B------:R-:W-:-:S02]  /*5d90*/  F2FP.F16.F32.PACK_AB R75, RZ, R75 ;  /* 0x0000004bff4b723e */ /* 0x000fc400000000ff */
[----:B------:R-:W-:Y:S02]  /*5da0*/  F2FP.F16.F32.PACK_AB R76, RZ, R76 ;  /* 0x0000004cff4c723e */ /* 0x000fe400000000ff */
[C---:B------:R-:W-:Y:S01]  /*5db0*/  ISETP.GT.AND P4, PT, R3.reuse, 0x8, P4 ;  /* 0x000000080300780c */ /* 0x040fe20002784270 */
[----:B------:R-:W-:Y:S01]  /*5dc0*/  @P2 STG.E.U16 desc[UR38][R8.64+0xc2], R75 ;  /* 0x0000c24b08002986 */ /* 0x000fe2000c101526 */
[----:B------:R-:W-:Y:S02]  /*5dd0*/  F2FP.F16.F32.PACK_AB R77, RZ, R77 ;  /* 0x0000004dff4d723e */ /* 0x000fe400000000ff */
[C---:B------:R-:W-:Y:S01]  /*5de0*/  ISETP.GT.AND P2, PT, R4.reuse, 0x71, PT ;  /* 0x000000710400780c */ /* 0x040fe20003f44270 */
[----:B------:R-:W-:Y:S01]  /*5df0*/  @P5 STG.E.U16 desc[UR38][R6.64+0xd0], R76 ;  /* 0x0000d04c06005986 */ /* 0x000fe2000c101526 */
[----:B------:R-:W-:Y:S02]  /*5e00*/  ISETP.GT.AND P5, PT, R3, 0x8, P0 ;  /* 0x000000080300780c */ /* 0x000fe400007a4270 */
[C---:B------:R-:W-:Y:S01]  /*5e10*/  ISETP.GT.AND P1, PT, R4.reuse, 0x78, PT ;  /* 0x000000780400780c */ /* 0x040fe20003f24270 */
[----:B------:R-:W-:Y:S01]  /*5e20*/  @P3 STG.E.U16 desc[UR38][R6.64+0xd2], R77 ;  /* 0x0000d24d06003986 */ /* 0x000fe2000c101526 */
[----:B------:R-:W-:-:S02]  /*5e30*/  ISETP.GT.AND P3, PT, R4, 0x70, PT ;  /* 0x000000700400780c */ /* 0x000fc40003f64270 */
[----:B------:R-:W-:Y:S01]  /*5e40*/  ISETP.GT.AND P0, PT, R4, 0x79, PT ;  /* 0x000000790400780c */ /* 0x000fe20003f04270 */
[----:B------:R-:W-:Y:S01]  /*5e50*/  @P4 IMAD.MOV.U32 R4, RZ, RZ, R8 ;  /* 0x000000ffff044224 */ /* 0x000fe200078e0008 */
[----:B------:R-:W-:Y:S01]  /*5e60*/  F2FP.F16.F32.PACK_AB R78, RZ, R78 ;  /* 0x0000004eff4e723e */ /* 0x000fe200000000ff */
[----:B------:R-:W-:Y:S01]  /*5e70*/  @P4 IMAD.MOV.U32 R5, RZ, RZ, R9 ;  /* 0x000000ffff054224 */ /* 0x000fe200078e0009 */
[----:B------:R-:W-:Y:S02]  /*5e80*/  F2FP.F16.F32.PACK_AB R79, RZ, R79 ;  /* 0x0000004fff4f723e */ /* 0x000fe400000000ff */
[----:B------:R-:W-:Y:S02]  /*5e90*/  F2FP.F16.F32.PACK_AB R80, RZ, R80 ;  /* 0x00000050ff50723e */ /* 0x000fe400000000ff */
[----:B------:R0:W-:Y:S01]  /*5ea0*/  @P4 STG.E.U16 desc[UR38][R4.64+0xd0], R78 ;  /* 0x0000d04e04004986 */ /* 0x0001e2000c101526 */
[----:B------:R-:W-:Y:S02]  /*5eb0*/  ISETP.GT.AND P4, PT, R3, RZ, P2 ;  /* 0x000000ff0300720c */ /* 0x000fe40001784270 */
[----:B------:R-:W-:-:S02]  /*5ec0*/  F2FP.F16.F32.PACK_AB R81, RZ, R81 ;  /* 0x00000051ff51723e */ /* 0x000fc400000000ff */
[----:B------:R-:W-:Y:S02]  /*5ed0*/  ISETP.GT.AND P2, PT, R3, 0x8, P2 ;  /* 0x000000080300780c */ /* 0x000fe40001744270 */
[----:B------:R-:W-:Y:S02]  /*5ee0*/  F2FP.F16.F32.PACK_AB R82, RZ, R82 ;  /* 0x00000052ff52723e */ /* 0x000fe400000000ff */
[----:B------:R-:W-:Y:S02]  /*5ef0*/  F2FP.F16.F32.PACK_AB R83, RZ, R83 ;  /* 0x00000053ff53723e */ /* 0x000fe400000000ff */
[----:B------:R-:W-:Y:S01]  /*5f00*/  F2FP.F16.F32.PACK_AB R84, RZ, R84 ;  /* 0x00000054ff54723e */ /* 0x000fe200000000ff */
[----:B0-----:R-:W-:Y:S01]  /*5f10*/  @P5 IMAD.MOV.U32 R4, RZ, RZ, R8 ;  /* 0x000000ffff045224 */ /* 0x001fe200078e0008 */
[----:B------:R-:W-:Y:S01]  /*5f20*/  F2FP.F16.F32.PACK_AB R85, RZ, R85 ;  /* 0x00000055ff55723e */ /* 0x000fe200000000ff */
[----:B------:R-:W-:Y:S01]  /*5f30*/  @P5 IMAD.MOV.U32 R5, RZ, RZ, R9 ;  /* 0x000000ffff055224 */ /* 0x000fe200078e0009 */
[----:B------:R-:W-:-:S02]  /*5f40*/  F2FP.F16.F32.PACK_AB R86, RZ, R86 ;  /* 0x00000056ff56723e */ /* 0x000fc400000000ff */
[----:B------:R-:W-:Y:S02]  /*5f50*/  F2FP.F16.F32.PACK_AB R87, RZ, R87 ;  /* 0x00000057ff57723e */ /* 0x000fe400000000ff */
[----:B------:R0:W-:Y:S01]  /*5f60*/  @P5 STG.E.U16 desc[UR38][R4.64+0xd2], R79 ;  /* 0x0000d24f04005986 */ /* 0x0001e2000c101526 */
[C---:B------:R-:W-:Y:S02]  /*5f70*/  ISETP.GT.AND P5, PT, R3.reuse, RZ, P3 ;  /* 0x000000ff0300720c */ /* 0x040fe40001fa4270 */
[----:B------:R-:W-:-:S11]  /*5f80*/  ISETP.GT.AND P3, PT, R3, 0x8, P3 ;  /* 0x000000080300780c */ /* 0x000fd60001f64270 */
[----:B0-----:R-:W-:Y:S02]  /*5f90*/  @P5 IMAD.MOV.U32 R4, RZ, RZ, R6 ;  /* 0x000000ffff045224 */ /* 0x001fe400078e0006 */
[----:B------:R-:W-:-:S05]  /*5fa0*/  @P5 IMAD.MOV.U32 R5, RZ, RZ, R7 ;  /* 0x000000ffff055224 */ /* 0x000fca00078e0007 */
[----:B------:R0:W-:Y:S01]  /*5fb0*/  @P5 STG.E.U16 desc[UR38][R4.64+0xe0], R80 ;  /* 0x0000e05004005986 */ /* 0x0001e2000c101526 */
[C---:B------:R-:W-:Y:S02]  /*5fc0*/  ISETP.GT.AND P5, PT, R3.reuse, RZ, P0 ;  /* 0x000000ff0300720c */ /* 0x040fe400007a4270 */
[----:B------:R-:W-:Y:S01]  /*5fd0*/  ISETP.GT.AND P0, PT, R3, 0x8, P0 ;  /* 0x000000080300780c */ /* 0x000fe20000704270 */
[----:B0-----:R-:W-:Y:S02]  /*5fe0*/  @P4 IMAD.MOV.U32 R4, RZ, RZ, R6 ;  /* 0x000000ffff044224 */ /* 0x001fe400078e0006 */
[----:B------:R-:W-:-:S05]  /*5ff0*/  @P4 IMAD.MOV.U32 R5, RZ, RZ, R7 ;  /* 0x000000ffff054224 */ /* 0x000fca00078e0007 */
[----:B------:R0:W-:Y:S01]  /*6000*/  @P4 STG.E.U16 desc[UR38][R4.64+0xe2], R81 ;  /* 0x0000e25104004986 */ /* 0x0001e2000c101526 */
[C---:B------:R-:W-:Y:S02]  /*6010*/  ISETP.GT.AND P4, PT, R3.reuse, RZ, P1 ;  /* 0x000000ff0300720c */ /* 0x040fe40000f84270 */
[----:B------:R-:W-:Y:S01]  /*6020*/  ISETP.GT.AND P1, PT, R3, 0x8, P1 ;  /* 0x000000080300780c */ /* 0x000fe20000f24270 */
[----:B0-----:R-:W-:Y:S02]  /*6030*/  @P3 IMAD.MOV.U32 R4, RZ, RZ, R8 ;  /* 0x000000ffff043224 */ /* 0x001fe400078e0008 */
[----:B------:R-:W-:-:S05]  /*6040*/  @P3 IMAD.MOV.U32 R5, RZ, RZ, R9 ;  /* 0x000000ffff053224 */ /* 0x000fca00078e0009 */
[----:B------:R0:W-:Y:S02]  /*6050*/  @P3 STG.E.U16 desc[UR38][R4.64+0xe0], R82 ;  /* 0x0000e05204003986 */ /* 0x0001e4000c101526 */
[----:B0-----:R-:W-:Y:S02]  /*6060*/  @P2 IMAD.MOV.U32 R4, RZ, RZ, R8 ;  /* 0x000000ffff042224 */ /* 0x001fe400078e0008 */
[----:B------:R-:W-:-:S05]  /*6070*/  @P2 IMAD.MOV.U32 R5, RZ, RZ, R9 ;  /* 0x000000ffff052224 */ /* 0x000fca00078e0009 */
[----:B------:R0:W-:Y:S02]  /*6080*/  @P2 STG.E.U16 desc[UR38][R4.64+0xe2], R83 ;  /* 0x0000e25304002986 */ /* 0x0001e4000c101526 */
[----:B0-----:R-:W-:Y:S02]  /*6090*/  @P4 IMAD.MOV.U32 R4, RZ, RZ, R6 ;  /* 0x000000ffff044224 */ /* 0x001fe400078e0006 */
[----:B------:R-:W-:-:S05]  /*60a0*/  @P4 IMAD.MOV.U32 R5, RZ, RZ, R7 ;  /* 0x000000ffff054224 */ /* 0x000fca00078e0007 */
[----:B------:R0:W-:Y:S04]  /*60b0*/  @P4 STG.E.U16 desc[UR38][R4.64+0xf0], R84 ;  /* 0x0000f05404004986 */ /* 0x0001e8000c101526 */
[----:B------:R1:W-:Y:S01]  /*60c0*/  @P5 STG.E.U16 desc[UR38][R6.64+0xf2], R85 ;  /* 0x0000f25506005986 */ /* 0x0003e2000c101526 */
[----:B0-----:R-:W-:Y:S02]  /*60d0*/  @P1 IMAD.MOV.U32 R4, RZ, RZ, R8 ;  /* 0x000000ffff041224 */ /* 0x001fe400078e0008 */
[----:B------:R-:W-:-:S05]  /*60e0*/  @P1 IMAD.MOV.U32 R5, RZ, RZ, R9 ;  /* 0x000000ffff051224 */ /* 0x000fca00078e0009 */
[----:B------:R1:W-:Y:S04]  /*60f0*/  @P1 STG.E.U16 desc[UR38][R4.64+0xf0], R86 ;  /* 0x0000f05604001986 */ /* 0x0003e8000c101526 */
[----:B------:R1:W-:Y:S02]  /*6100*/  @P0 STG.E.U16 desc[UR38][R8.64+0xf2], R87 ;  /* 0x0000f25708000986 */ /* 0x0003e4000c101526 */
.L_x_158:
[----:B------:R-:W-:Y:S05]  /*6110*/  BSYNC B0 ;  /* 0x0000000000007941 */ /* 0x000fea0003800000 */
.L_x_32:
[----:B------:R-:W-:Y:S01]  /*6120*/  IADD3 R16, P0, R16, UR36, RZ ;  /* 0x0000002410107c10 */ /* 0x000fe2000ff1e0ff */
[----:B------:R-:W-:Y:S01]  /*6130*/  ULDC.64 UR4, c[0x0][0x650] ;  /* 0x0001940000047ab9 */ /* 0x000fe20000000a00 */
[----:B------:R-:W-:Y:S01]  /*6140*/  PRMT R3, RZ, 0x7610, R3 ;  /* 0x00007610ff037816 */ /* 0x000fe20000000003 */
[----:B------:R-:W-:Y:S01]  /*6150*/  IMAD.MOV.U32 R100, RZ, RZ, -0x1 ;  /* 0xffffffffff647424 */ /* 0x000fe200078e00ff */
[----:B------:R-:W-:Y:S01]  /*6160*/  IADD3.X R17, R17, UR42, RZ, P0, !PT ;  /* 0x0000002a11117c10 */ /* 0x000fe200087fe4ff */
[----:B------:R-:W-:Y:S01]  /*6170*/  IMAD.MOV.U32 R101, RZ, RZ, -0x1 ;  /* 0xffffffffff657424 */ /* 0x000fe200078e00ff */
[----:B------:R-:W-:-:S04]  /*6180*/  ISETP.GE.U32.AND P0, PT, R16, UR4, PT ;  /* 0x0000000410007c0c */ /* 0x000fc8000bf06070 */
[----:B------:R-:W-:-:S13]  /*6190*/  ISETP.GE.U32.AND.EX P0, PT, R17, UR5, PT, P0 ;  /* 0x0000000511007c0c */ /* 0x000fda000bf06100 */
[----:B------:R-:W-:Y:S05]  /*61a0*/  @P0 BRA `(.L_x_159) ;  /* 0x00000004004c0947 */ /* 0x000fea0003800000 */
[----:B------:R-:W0:Y:S01]  /*61b0*/  LDC.64 R10, c[0x0][0x628] ;  /* 0x00018a00ff0a7b82 */ /* 0x000e220000000a00 */
[----:B---3--:R-:W3:Y:S01]  /*61c0*/  S2R R12, SR_CTAID.X ;  /* 0x00000000000c7919 */ /* 0x008ee20000002500 */
[----:B-12-4-:R-:W-:Y:S02]  /*61d0*/  IMAD.MOV.U32 R8, RZ, RZ, R16 ;  /* 0x000000ffff087224 */ /* 0x016fe400078e0010 */
[----:B------:R-:W-:Y:S01]  /*61e0*/  IMAD.MOV.U32 R9, RZ, RZ, R17 ;  /* 0x000000ffff097224 */ /* 0x000fe200078e0011 */
[----:B------:R-:W1:Y:S03]  /*61f0*/  S2R R20, SR_CTAID.Y ;  /* 0x0000000000147919 */ /* 0x000e660000002600 */
[----:B------:R-:W2:Y:S08]  /*6200*/  LDC R0, c[0x0][0x630] ;  /* 0x00018c00ff007b82 */ /* 0x000eb00000000800 */
[----:B------:R-:W4:Y:S01]  /*6210*/  LDC.64 R14, c[0x0][0x620] ;  /* 0x00018800ff0e7b82 */ /* 0x000f220000000a00 */
[----:B0-----:R-:W-:-:S04]  /*6220*/  ISETP.NE.U32.AND P0, PT, R10, RZ, PT ;  /* 0x000000ff0a00720c */ /* 0x001fc80003f05070 */
[----:B------:R-:W-:-:S13]  /*6230*/  ISETP.NE.AND.EX P0, PT, R11, RZ, PT, P0 ;  /* 0x000000ff0b00720c */ /* 0x000fda0003f05300 */
[----:B-1234-:R-:W-:Y:S05]  /*6240*/  @!P0 BRA `(.L_x_160) ;  /* 0x0000000000288947 */ /* 0x01efea0003800000 */
        /* <DEDUP_REMOVED lines=10> */
.L_x_160:
[-CC-:B------:R-:W-:Y:S01]  /*62f0*/  SHF.R.U64 R101, R8, R0.reuse, R9.reuse ;  /* 0x0000000008657219 */ /* 0x180fe20000001209 */
[----:B------:R-:W0:Y:S01]  /*6300*/  LDC.64 R26, c[0x0][0x640] ;  /* 0x00019000ff1a7b82 */ /* 0x000e220000000a00 */
[----:B------:R-:W-:Y:S01]  /*6310*/  SHF.R.U32.HI R0, RZ, R0, R9 ;  /* 0x00000000ff007219 */ /* 0x000fe20000011609 */
[----:B------:R-:W-:Y:S01]  /*6320*/  ULDC UR4, c[0x0][0x150] ;  /* 0x0000540000047ab9 */ /* 0x000fe20000000800 */
[----:B------:R-:W-:Y:S02]  /*6330*/  IADD3 R3, P0, RZ, -R101, RZ ;  /* 0x80000065ff037210 */ /* 0x000fe40007f1e0ff */
[----:B------:R-:W-:-:S03]  /*6340*/  I2FP.F32.U32 R7, R12 ;  /* 0x0000000c00077245 */ /* 0x000fc60000201000 */
[----:B------:R-:W1:Y:S01]  /*6350*/  LDC R6, c[0x0][0x618] ;  /* 0x00018600ff067b82 */ /* 0x000e620000000800 */
[----:B------:R-:W-:Y:S02]  /*6360*/  IMAD.X R5, RZ, RZ, ~R0, P0 ;  /* 0x000000ffff057224 */ /* 0x000fe400000e0e00 */
[----:B------:R-:W-:Y:S01]  /*6370*/  FMUL R7, R7, UR4 ;  /* 0x0000000407077c20 */ /* 0x000fe20008400000 */
[----:B------:R-:W-:Y:S01]  /*6380*/  ULDC UR4, c[0x0][0x154] ;  /* 0x0000550000047ab9 */ /* 0x000fe20000000800 */
[-C--:B------:R-:W-:Y:S02]  /*6390*/  IMAD R0, R5, R14.reuse, RZ ;  /* 0x0000000e05007224 */ /* 0x080fe400078e02ff */
[C---:B------:R-:W-:Y:S01]  /*63a0*/  IMAD.WIDE.U32 R4, R3.reuse, R14, R16 ;  /* 0x0000000e03047225 */ /* 0x040fe200078e0010 */
[----:B------:R-:W2:Y:S01]  /*63b0*/  LDC R8, c[0x0][0x608] ;  /* 0x00018200ff087b82 */ /* 0x000ea20000000800 */
[----:B------:R-:W3:Y:S02]  /*63c0*/  F2I.U32.TRUNC.NTZ R7, R7 ;  /* 0x0000000700077305 */ /* 0x000ee4000020f000 */
[----:B------:R-:W-:Y:S01]  /*63d0*/  IMAD R3, R3, R15, R0 ;  /* 0x0000000f03037224 */ /* 0x000fe200078e0200 */
[----:B------:R-:W-:-:S03]  /*63e0*/  I2FP.F32.U32 R0, R20 ;  /* 0x0000001400007245 */ /* 0x000fc60000201000 */
[----:B------:R-:W-:Y:S01]  /*63f0*/  IMAD.IADD R3, R5, 0x1, R3 ;  /* 0x0000000105037824 */ /* 0x000fe200078e0203 */
[----:B------:R-:W4:Y:S01]  /*6400*/  LDC R11, c[0x0][0x658] ;  /* 0x00019600ff0b7b82 */ /* 0x000f220000000800 */
[----:B0-----:R-:W-:-:S04]  /*6410*/  ISETP.NE.U32.AND P0, PT, R26, RZ, PT ;  /* 0x000000ff1a00720c */ /* 0x001fc80003f05070 */
[----:B------:R-:W-:-:S03]  /*6420*/  ISETP.NE.AND.EX P0, PT, R27, RZ, PT, P0 ;  /* 0x000000ff1b00720c */ /* 0x000fc60003f05300 */
[----:B------:R-:W0:Y:S01]  /*6430*/  LDC R9, c[0x0][0x144] ;  /* 0x00005100ff097b82 */ /* 0x000e220000000800 */
[-C--:B-1----:R-:W-:Y:S01]  /*6440*/  SHF.R.U64 R10, R4, R6.reuse, R3 ;  /* 0x00000006040a7219 */ /* 0x082fe20000001203 */
[----:B---3--:R-:W-:Y:S01]  /*6450*/  IMAD.MOV R7, RZ, RZ, -R7 ;  /* 0x000000ffff077224 */ /* 0x008fe200078e0a07 */
[----:B------:R-:W-:Y:S01]  /*6460*/  SHF.R.U32.HI R3, RZ, R6, R3 ;  /* 0x00000006ff037219 */ /* 0x000fe20000011603 */
[----:B------:R-:W-:-:S04]  /*6470*/  FMUL R6, R0, UR4 ;  /* 0x0000000400067c20 */ /* 0x000fc80008400000 */
[----:B------:R-:W1:Y:S01]  /*6480*/  LDC R21, c[0x0][0x148] ;  /* 0x00005200ff157b82 */ /* 0x000e620000000800 */
[----:B------:R3:W0:Y:S01]  /*6490*/  F2I.U32.TRUNC.NTZ R14, R6 ;  /* 0x00000006000e7305 */ /* 0x000622000020f000 */
[-CC-:B--2---:R-:W-:Y:S02]  /*64a0*/  SHF.R.U64 R13, R10, R8.reuse, R3.reuse ;  /* 0x000000080a0d7219 */ /* 0x184fe40000001203 */
[----:B------:R-:W-:-:S04]  /*64b0*/  SHF.R.U32.HI R0, RZ, R8, R3 ;  /* 0x00000008ff007219 */ /* 0x000fc80000011603 */
[----:B-----5:R-:W2:Y:S01]  /*64c0*/  LDC R24, c[0x0][0x648] ;  /* 0x00019200ff187b82 */ /* 0x020ea20000000800 */
[-CC-:B----4-:R-:W-:Y:S02]  /*64d0*/  SHF.R.U64 R15, R13, R11.reuse, R0.reuse ;  /* 0x0000000b0d0f7219 */ /* 0x190fe40000001200 */
[----:B------:R-:W-:-:S03]  /*64e0*/  SHF.R.U32.HI R5, RZ, R11, R0 ;  /* 0x0000000bff057219 */ /* 0x000fc60000011600 */
[----:B------:R-:W-:Y:S02]  /*64f0*/  IMAD.MOV.U32 R4, RZ, RZ, R15 ;  /* 0x000000ffff047224 */ /* 0x000fe400078e000f */
[----:B------:R-:W4:Y:S01]  /*6500*/  LDC R28, c[0x0][0x638] ;  /* 0x00018e00ff1c7b82 */ /* 0x000f220000000800 */
[----:B0-----:R-:W-:-:S07]  /*6510*/  IMAD R25, R9, R7, R12 ;  /* 0x0000000709197224 */ /* 0x001fce00078e020c */
[----:B------:R-:W0:Y:S08]  /*6520*/  LDC R29, c[0x0][0x610] ;  /* 0x00018400ff1d7b82 */ /* 0x000e300000000800 */
[----:B------:R-:W0:Y:S01]  /*6530*/  LDC R30, c[0x0][0x600] ;  /* 0x00018000ff1e7b82 */ /* 0x000e220000000800 */
[----:B-123--:R-:W-:Y:S05]  /*6540*/  @!P0 BRA `(.L_x_161) ;  /* 0x0000000000288947 */ /* 0x00efea0003800000 */
[----:B------:R-:W1:Y:S02]  /*6550*/  LDC R0, c[0x0][0x64c] ;  /* 0x00019300ff007b82 */ /* 0x000e640000000800 */
[----:B-1----:R-:W-:-:S05]  /*6560*/  IADD3 R3, P0, R15, R0, RZ ;  /* 0x000000000f037210 */ /* 0x002fca0007f1e0ff */
        /* <DEDUP_REMOVED lines=8> */
.L_x_161:
[----:B------:R-:W-:Y:S01]  /*65f0*/  ISETP.NE.AND P0, PT, R2, 0x1, PT ;  /* 0x000000010200780c */ /* 0x000fe20003f05270 */
[----:B------:R-:W-:Y:S01]  /*6600*/  IMAD.MOV R14, RZ, RZ, -R14 ;  /* 0x000000ffff0e7224 */ /* 0x000fe200078e0a0e */
[----:B------:R-:W-:Y:S02]  /*6610*/  SHF.R.U64 R3, R4, R24, R5 ;  /* 0x0000001804037219 */ /* 0x000fe40000001205 */
[----:B------:R-:W-:Y:S02]  /*6620*/  LOP3.LUT R0, R13, R98, RZ, 0xc0, !PT ;  /* 0x000000620d007212 */ /* 0x000fe400078ec0ff */
[----:B------:R-:W-:Y:S01]  /*6630*/  LOP3.LUT R10, R10, R97, RZ, 0xc0, !PT ;  /* 0x000000610a0a7212 */ /* 0x000fe200078ec0ff */
[----:B------:R-:W-:Y:S02]  /*6640*/  IMAD.MOV R4, RZ, RZ, -R3 ;  /* 0x000000ffff047224 */ /* 0x000fe400078e0a03 */
[----:B------:R-:W-:Y:S02]  /*6650*/  IMAD R0, R93, R3, R0 ;  /* 0x000000035d007224 */ /* 0x000fe400078e0200 */
[----:B----4-:R-:W-:-:S02]  /*6660*/  IMAD R3, R4, R28, R15 ;  /* 0x0000001c04037224 */ /* 0x010fc400078e020f */
[----:B------:R-:W-:Y:S02]  /*6670*/  @P0 IMAD R25, R21, R14, R20 ;  /* 0x0000000e15190224 */ /* 0x000fe400078e0214 */
[----:B0-----:R-:W-:Y:S02]  /*6680*/  IMAD R5, R3, R30, R10 ;  /* 0x0000001e03057224 */ /* 0x001fe400078e020a */
[----:B------:R-:W-:Y:S02]  /*6690*/  IMAD R0, R0, R29, R25 ;  /* 0x0000001d00007224 */ /* 0x000fe400078e0219 */
[----:B------:R-:W-:-:S03]  /*66a0*/  IMAD.MOV.U32 R4, RZ, RZ, 0x1 ;  /* 0x00000001ff047424 */ /* 0x000fc600078e00ff */
[----:B------:R-:W-:Y:S02]  /*66b0*/  SEL R100, R5, R0, !P0 ;  /* 0x0000000005647207 */ /* 0x000fe40004000000 */
[----:B------:R-:W-:Y:S02]  /*66c0*/  PRMT R3, R4, 0x7610, R3 ;  /* 0x0000761004037816 */ /* 0x000fe40000000003 */
[----:B------:R-:W-:-:S07]  /*66d0*/  SEL R0, R0, R5, !P0 ;  /* 0x0000000500007207 */ /* 0x000fce0004000000 */
.L_x_159:
[----:B------:R-:W-:Y:S01]  /*66e0*/  UIADD3 UR41, UR43, UR41, URZ ;  /* 0x000000292b297290 */ /* 0x000fe2000fffe03f */
[----:B------:R-:W-:Y:S01]  /*66f0*/  LOP3.LUT P0, RZ, R3, 0xff, RZ, 0xc0, !PT ;  /* 0x000000ff03ff7812 */ /* 0x000fe2000780c0ff */
[----:B------:R-:W-:Y:S02]  /*6700*/  IMAD.MOV.U32 R103, RZ, RZ, R0 ;  /* 0x000000ffff677224 */ /* 0x000fe400078e0000 */
[----:B------:R-:W-:Y:S02]  /*6710*/  USHF.R.U32.HI UR4, URZ, 0x1, UR41 ;  /* 0x000000013f047899 */ /* 0x000fe40008011629 */
[----:B------:R-:W-:Y:S02]  /*6720*/  UISETP.GT.U32.AND UP1, UPT, UR41, 0x1, UPT ;  /* 0x000000012900788c */ /* 0x000fe4000bf24070 */
[----:B------:R-:W-:Y:S02]  /*6730*/  ULOP3.LUT UR4, UR4, 0x1, URZ, 0xc0, !UPT ;  /* 0x0000000104047892 */ /* 0x000fe4000f8ec03f */
[----:B------:R-:W-:-:S02]  /*6740*/  UISETP.LT.U32.AND UP1, UPT, UR43, 0x2, UP1 ;  /* 0x000000022b00788c */ /* 0x000fc40008f21070 */
[----:B------:R-:W-:Y:S02]  /*6750*/  UISETP.NE.U32.AND UP0, UPT, UR4, 0x1, UPT ;  /* 0x000000010400788c */ /* 0x000fe4000bf05070 */
[----:B------:R-:W-:Y:S02]  /*6760*/  USEL UR5, URZ, 0x1, !UP1 ;  /* 0x000000013f057887 */ /* 0x000fe4000c800000 */
[----:B------:R-:W-:Y:S02]  /*6770*/  UISETP.GT.U32.AND UP0, UPT, UR43, 0x1, !UP0 ;  /* 0x000000012b00788c */ /* 0x000fe4000c704070 */
[----:B------:R-:W-:Y:S02]  /*6780*/  ULOP3.LUT UR41, UR41, 0x1, URZ, 0xc0, !UPT ;  /* 0x0000000129297892 */ /* 0x000fe4000f8ec03f */
[----:B------:R-:W-:-:S04]  /*6790*/  USEL UR4, URZ, 0x1, !UP0 ;  /* 0x000000013f047887 */ /* 0x000fc8000c000000 */
[----:B------:R-:W-:Y:S01]  /*67a0*/  ULOP3.LUT UR40, UR4, UR40, UR5, 0x96, !UPT ;  /* 0x0000002804287292 */ /* 0x000fe2000f8e9605 */
[----:B------:R-:W-:Y:S11]  /*67b0*/  @P0 BRA `(.L_x_162) ;  /* 0xffffffac00200947 */ /* 0x000ff6000383ffff */
[----:B------:R-:W-:Y:S05]  /*67c0*/  EXIT ;  /* 0x000000000000794d */ /* 0x000fea0003800000 */
.L_x_7:
        /* <DEDUP_REMOVED lines=26> */
.L_x_164:
[----:B------:R-:W0:Y:S01]  /*6970*/  LDC.64 R28, c[0x0][0x640] ;  /* 0x00019000ff1c7b82 */ /* 0x000e220000000a00 */
[-CC-:B------:R-:W-:Y:S01]  /*6980*/  SHF.R.U64 R22, R14, R6.reuse, R15.reuse ;  /* 0x000000060e167219 */ /* 0x180fe2000000120f */
[----:B------:R-:W-:Y:S01]  /*6990*/  IMAD.MOV.U32 R30, RZ, RZ, 0x1 ;  /* 0x00000001ff1e7424 */ /* 0x000fe200078e00ff */
[----:B------:R-:W-:Y:S02]  /*69a0*/  SHF.R.U32.HI R6, RZ, R6, R15 ;  /* 0x00000006ff067219 */ /* 0x000fe4000001160f */
[----:B------:R-:W-:-:S03]  /*69b0*/  IADD3 R13, P0, RZ, -R22, RZ ;  /* 0x80000016ff0d7210 */ /* 0x000fc60007f1e0ff */
[----:B------:R-:W1:Y:S02]  /*69c0*/  LDC R12, c[0x0][0x618] ;  /* 0x00018600ff0c7b82 */ /* 0x000e640000000800 */
[----:B------:R-:W-:-:S04]  /*69d0*/  IMAD.X R11, RZ, RZ, ~R6, P0 ;  /* 0x000000ffff0b7224 */ /* 0x000fc800000e0e06 */
[-C--:B------:R-:W-:Y:S02]  /*69e0*/  IMAD R6, R11, R24.reuse, RZ ;  /* 0x000000180b067224 */ /* 0x080fe400078e02ff */
[----:B------:R-:W2:Y:S01]  /*69f0*/  LDC R14, c[0x0][0x608] ;  /* 0x00018200ff0e7b82 */ /* 0x000ea20000000800 */
[----:B------:R-:W-:-:S04]  /*6a00*/  IMAD.WIDE.U32 R10, R13, R24, R16 ;  /* 0x000000180d0a7225 */ /* 0x000fc800078e0010 */
[----:B------:R-:W-:-:S03]  /*6a10*/  IMAD R13, R13, R25, R6 ;  /* 0x000000190d0d7224 */ /* 0x000fc600078e0206 */
[----:B------:R-:W3:Y:S01]  /*6a20*/  LDC R27, c[0x0][0x658] ;  /* 0x00019600ff1b7b82 */ /* 0x000ee20000000800 */
[----:B------:R-:W-:Y:S01]  /*6a30*/  IMAD.IADD R11, R11, 0x1, R13 ;  /* 0x000000010b0b7824 */ /* 0x000fe200078e020d */
[----:B0-----:R-:W-:-:S04]  /*6a40*/  ISETP.NE.U32.AND P0, PT, R28, RZ, PT ;  /* 0x000000ff1c00720c */ /* 0x001fc80003f05070 */
[----:B------:R-:W-:Y:S02]  /*6a50*/  ISETP.NE.AND.EX P0, PT, R29, RZ, PT, P0 ;  /* 0x000000ff1d00720c */ /* 0x000fe40003f05300 */
[----:B------:R-:W0:Y:S01]  /*6a60*/  LDC R20, c[0x0][0x600] ;  /* 0x00018000ff147b82 */ /* 0x000e220000000800 */
[-CC-:B-1----:R-:W-:Y:S01]  /*6a70*/  SHF.R.U64 R8, R10, R12.reuse, R11.reuse ;  /* 0x0000000c0a087219 */ /* 0x182fe2000000120b */
[----:B------:R-:W-:Y:S01]  /*6a80*/  IMAD.MOV.U32 R10, RZ, RZ, -0x1 ;  /* 0xffffffffff0a7424 */ /* 0x000fe200078e00ff */
[----:B------:R-:W-:-:S05]  /*6a90*/  SHF.R.U32.HI R11, RZ, R12, R11 ;  /* 0x0000000cff0b7219 */ /* 0x000fca000001160b */
[----:B------:R-:W1:Y:S01]  /*6aa0*/  LDC R24, c[0x0][0x648] ;  /* 0x00019200ff187b82 */ /* 0x000e620000000800 */
[-CC-:B--2---:R-:W-:Y:S02]  /*6ab0*/  SHF.R.U64 R21, R8, R14.reuse, R11.reuse ;  /* 0x0000000e08157219 */ /* 0x184fe4000000120b */
[----:B------:R-:W-:-:S05]  /*6ac0*/  SHF.R.U32.HI R6, RZ, R14, R11 ;  /* 0x0000000eff067219 */ /* 0x000fca000001160b */
[----:B------:R-:W2:Y:S01]  /*6ad0*/  LDC R26, c[0x0][0x638] ;  /* 0x00018e00ff1a7b82 */ /* 0x000ea20000000800 */
[-C--:B---3--:R-:W-:Y:S02]  /*6ae0*/  SHF.L.U32 R10, R10, R27.reuse, RZ ;  /* 0x0000001b0a0a7219 */ /* 0x088fe400000006ff */
[-CC-:B------:R-:W-:Y:S02]  /*6af0*/  SHF.R.U64 R25, R21, R27.reuse, R6.reuse ;  /* 0x0000001b15197219 */ /* 0x180fe40000001206 */
[----:B------:R-:W-:Y:S02]  /*6b00*/  LOP3.LUT R32, RZ, R10, RZ, 0x33, !PT ;  /* 0x0000000aff207212 */ /* 0x000fe400078e33ff */
[----:B------:R-:W-:Y:S01]  /*6b10*/  SHF.R.U32.HI R11, RZ, R27, R6 ;  /* 0x0000001bff0b7219 */ /* 0x000fe20000011606 */
[----:B------:R-:W3:Y:S01]  /*6b20*/  LDC R31, c[0x0][0x610] ;  /* 0x00018400ff1f7b82 */ /* 0x000ee20000000800 */
[----:B------:R-:W-:Y:S01]  /*6b30*/  IMAD.MOV.U32 R10, RZ, RZ, R25 ;  /* 0x000000ffff0a7224 */ /* 0x000fe200078e0019 */
[----:B------:R-:W-:Y:S06]  /*6b40*/  @!P0 BRA `(.L_x_165) ;  /* 0x0000000000288947 */ /* 0x000fec0003800000 */
        /* <DEDUP_REMOVED lines=10> */
.L_x_165:
[----:B------:R-:W-:Y:S02]  /*6bf0*/  ISETP.NE.AND P0, PT, R2, 0x1, PT ;  /* 0x000000010200780c */ /* 0x000fe40003f05270 */
[----:B-1----:R-:W-:Y:S01]  /*6c00*/  SHF.R.U64 R6, R10, R24, R11 ;  /* 0x000000180a067219 */ /* 0x002fe2000000120b */
[----:B0-----:R-:W-:Y:S01]  /*6c10*/  VIADD R11, R20, 0xffffffff ;  /* 0xffffffff140b7836 */ /* 0x001fe20000000000 */
[----:B------:R-:W-:Y:S02]  /*6c20*/  SHF.L.U32 R30, R30, R27, RZ ;  /* 0x0000001b1e1e7219 */ /* 0x000fe400000006ff */
[----:B------:R-:W-:Y:S01]  /*6c30*/  LOP3.LUT R5, R21, R32, RZ, 0xc0, !PT ;  /* 0x0000002015057212 */ /* 0x000fe200078ec0ff */
[----:B------:R-:W-:-:S04]  /*6c40*/  IMAD.MOV R10, RZ, RZ, -R6 ;  /* 0x000000ffff0a7224 */ /* 0x000fc800078e0a06 */
[----:B------:R-:W-:Y:S01]  /*6c50*/  IMAD R6, R30, R6, R5 ;  /* 0x000000061e067224 */ /* 0x000fe200078e0205 */
[----:B------:R-:W-:Y:S01]  /*6c60*/  LOP3.LUT R5, R8, R11, RZ, 0xc0, !PT ;  /* 0x0000000b08057212 */ /* 0x000fe200078ec0ff */
[----:B------:R-:W-:Y:S02]  /*6c70*/  @P0 IMAD R7, R9, R23, R4 ;  /* 0x0000001709070224 */ /* 0x000fe400078e0204 */
[----:B--2---:R-:W-:Y:S02]  /*6c80*/  IMAD R4, R10, R26, R25 ;  /* 0x0000001a0a047224 */ /* 0x004fe400078e0219 */
[----:B---3--:R-:W-:Y:S02]  /*6c90*/  IMAD R7, R6, R31, R7 ;  /* 0x0000001f06077224 */ /* 0x008fe400078e0207 */
[----:B------:R-:W-:Y:S02]  /*6ca0*/  IMAD R4, R4, R20, R5 ;  /* 0x0000001404047224 */ /* 0x000fe400078e0205 */
[----:B------:R-:W-:-:S02]  /*6cb0*/  IMAD.MOV.U32 R8, RZ, RZ, 0x1 ;  /* 0x00000001ff087424 */ /* 0x000fc400078e00ff */
[----:B------:R-:W-:Y:S01]  /*6cc0*/  IMAD.MOV.U32 R6, RZ, RZ, R22 ;  /* 0x000000ffff067224 */ /* 0x000fe200078e0016 */
[----:B------:R-:W-:Y:S02]  /*6cd0*/  SEL R20, R4, R7, !P0 ;  /* 0x0000000704147207 */ /* 0x000fe40004000000 */
[----:B------:R-:W-:-:S07]  /*6ce0*/  SEL R21, R7, R4, !P0 ;  /* 0x0000000407157207 */ /* 0x000fce0004000000 */
.L_x_163:
[----:B------:R-:W-:-:S08]  /*6cf0*/  NOP ;  /* 0x0000000000007918 */ /* 0x000fd00000000000 */
[----:B------:R-:W0:-:S00]  /*6d00*/  USETMAXREG.DEALLOC.CTAPOOL 0x28 ;  /* 0x00000028000079c8 */ /* 0x000e0000080e0500 */
[----:B0-----:R-:W-:-:S13]  /*6d10*/  ISETP.NE.AND P0, PT, R3, RZ, PT ;  /* 0x000000ff0300720c */ /* 0x001fda0003f05270 */
[----:B------:R-:W-:Y:S05]  /*6d20*/  @P0 EXIT ;  /* 0x000000000000094d */ /* 0x000fea0003800000 */
[----:B------:R-:W-:Y:S01]  /*6d30*/  LOP3.LUT P0, RZ, R8, 0xff, RZ, 0xc0, !PT ;  /* 0x000000ff08ff7812 */ /* 0x000fe2000780c0ff */
[----:B------:R-:W-:Y:S02]  /*6d40*/  IMAD.MOV.U32 R3, RZ, RZ, 0x1 ;  /* 0x00000001ff037424 */ /* 0x000fe400078e00ff */
[----:B------:R-:W-:-:S10]  /*6d50*/  IMAD.MOV.U32 R8, RZ, RZ, RZ ;  /* 0x000000ffff087224 */ /* 0x000fd400078e00ff */
[----:B------:R-:W-:Y:S05]  /*6d60*/  @!P0 BRA `(.L_x_166) ;  /* 0x0000000c004c8947 */ /* 0x000fea0003800000 */
[----:B------:R-:W0:Y:S01]  /*6d70*/  LDC R3, c[0x0][0x28c] ;  /* 0x0000a300ff037b82 */ /* 0x000e220000000800 */
[----:B------:R-:W1:Y:S01]  /*6d80*/  S2R R12, SR_CgaCtaId ;  /* 0x00000000000c7919 */ /* 0x000e620000008800 */
[----:B------:R-:W-:Y:S01]  /*6d90*/  ULDC UR5, c[0x0][0x658] ;  /* 0x0001960000057ab9 */ /* 0x000fe20000000800 */
[----:B------:R-:W-:Y:S01]  /*6da0*/  UMOV UR6, 0xffffffff ;  /* 0xffffffff00067882 */ /* 0x000fe20000000000 */
[----:B------:R-:W-:Y:S01]  /*6db0*/  BSSY B0, `(.L_x_166) ;  /* 0x00000ce000007945 */ /* 0x000fe20003800000 */
[----:B------:R-:W-:Y:S01]  /*6dc0*/  USHF.L.U32 UR6, UR6, UR5, URZ ;  /* 0x0000000506067299 */ /* 0x000fe2000800063f */
[----:B------:R-:W-:Y:S01]  /*6dd0*/  IMAD.MOV.U32 R10, RZ, RZ, 0x1 ;  /* 0x00000001ff0a7424 */ /* 0x000fe200078e00ff */
[----:B------:R-:W-:Y:S01]  /*6de0*/  LOP3.LUT R19, R18, 0x2, RZ, 0xfc, !PT ;  /* 0x0000000212137812 */ /* 0x000fe200078efcff */
[----:B------:R-:W-:Y:S01]  /*6df0*/  IMAD.MOV.U32 R8, RZ, RZ, RZ ;  /* 0x000000ffff087224 */ /* 0x000fe200078e00ff */
[----:B------:R-:W-:Y:S01]  /*6e00*/  ULDC UR4, c[0x0][0x600] ;  /* 0x0001800000047ab9 */ /* 0x000fe20000000800 */
[----:B------:R-:W-:Y:S01]  /*6e10*/  UMOV UR7, 0x1 ;  /* 0x0000000100077882 */ /* 0x000fe20000000000 */
[----:B------:R-:W-:-:S02]  /*6e20*/  UIADD3 UR13, UR4, -0x1, URZ ;  /* 0xffffffff040d7890 */ /* 0x000fc4000fffe03f */
[----:B------:R-:W-:Y:S02]  /*6e30*/  USHF.L.U32 UR15, UR7, UR5, URZ ;  /* 0x00000005070f7299 */ /* 0x000fe4000800063f */
[----:B------:R-:W-:Y:S01]  /*6e40*/  ULOP3.LUT UR14, URZ, UR6, URZ, 0x33, !UPT ;  /* 0x000000063f0e7292 */ /* 0x000fe2000f8e333f */
[----:B------:R-:W-:Y:S01]  /*6e50*/  ULDC.64 UR22, c[0x0][0x198] ;  /* 0x0000660000167ab9 */ /* 0x000fe20000000a00 */
[----:B0-----:R-:W-:-:S05]  /*6e60*/  VIADD R3, R3, 0x3f ;  /* 0x0000003f03037836 */ /* 0x001fca0000000000 */
[----:B------:R-:W-:-:S04]  /*6e70*/  SHF.R.S32.HI R4, RZ, 0x1f, R3 ;  /* 0x0000001fff047819 */ /* 0x000fc80000011403 */
[----:B------:R-:W-:Y:S01]  /*6e80*/  LEA.HI R4, R4, R3, RZ, 0x6 ;  /* 0x0000000304047211 */ /* 0x000fe200078f30ff */
[C---:B-1----:R-:W-:Y:S02]  /*6e90*/  IMAD.SHL.U32 R11, R12.reuse, 0x40, RZ ;  /* 0x000000400c0b7824 */ /* 0x042fe400078e00ff */
[----:B------:R-:W-:Y:S01]  /*6ea0*/  IMAD.SHL.U32 R12, R12, 0x1000, RZ ;  /* 0x000010000c0c7824 */ /* 0x000fe200078e00ff */
[----:B------:R-:W-:Y:S01]  /*6eb0*/  SHF.R.S32.HI R9, RZ, 0x6, R4 ;  /* 0x00000006ff097819 */ /* 0x000fe20000011404 */
[----:B------:R-:W-:Y:S01]  /*6ec0*/  IMAD.MOV.U32 R3, RZ, RZ, 0x1 ;  /* 0x00000001ff037424 */ /* 0x000fe200078e00ff */
[----:B------:R-:W-:Y:S02]  /*6ed0*/  LOP3.LUT R11, R11, 0x40, RZ, 0xc0, !PT ;  /* 0x000000400b0b7812 */ /* 0x000fe400078ec0ff */
[----:B------:R-:W-:Y:S01]  /*6ee0*/  LOP3.LUT R12, R12, 0x1000, RZ, 0xc0, !PT ;  /* 0x000010000c0c7812 */ /* 0x000fe200078ec0ff */
[----:B------:R-:W-:-:S07]  /*6ef0*/  VIADD R13, R9, 0x1 ;  /* 0x00000001090d7836 */ /* 0x000fce0000000000 */
.L_x_177:
[----:B------:R-:W-:-:S03]  /*6f00*/  UMOV UR4, 0xffffffff ;  /* 0xffffffff00047882 */ /* 0x000fc60000000000 */
[----:B------:R-:W-:Y:S05]  /*6f10*/  BRA.DIV UR4, `(.L_x_167) ;  /* 0x0000000e04807947 */ /* 0x000fea000b800000 */
[----:B------:R-:W-:-:S13]  /*6f20*/  ELECT P6, URZ, PT ;  /* 0x00000000003f782f */ /* 0x000fda00038c0000 */
.L_x_186:
[----:B------:R-:W-:Y:S04]  /*6f30*/  BSSY B1, `(.L_x_168) ;  /* 0x0000041000017945 */ /* 0x000fe80003800000 */
[----:B------:R-:W-:Y:S05]  /*6f40*/  @!P6 BRA `(.L_x_169) ;  /* 0x0000000000fce947 */ /* 0x000fea0003800000 */
[----:B------:R-:W0:Y:S02]  /*6f50*/  LDC R4, c[0x0][0x28c] ;  /* 0x0000a300ff047b82 */ /* 0x000e240000000800 */
[----:B0-----:R-:W-:-:S13]  /*6f60*/  ISETP.GE.AND P0, PT, R4, 0x1, PT ;  /* 0x000000010400780c */ /* 0x001fda0003f06270 */
[----:B------:R-:W-:Y:S05]  /*6f70*/  @!P0 BRA `(.L_x_169) ;  /* 0x0000000000f08947 */ /* 0x000fea0003800000 */
[----:B------:R-:W-:Y:S02]  /*6f80*/  IMAD.SHL.U32 R21, R21, 0x80, RZ ;  /* 0x0000008015157824 */ /* 0x000fe400078e00ff */
[----:B------:R-:W-:Y:S02]  /*6f90*/  IMAD R20, R20, 0x80, R11 ;  /* 0x0000008014147824 */ /* 0x000fe400078e020b */
[----:B------:R-:W-:Y:S02]  /*6fa0*/  IMAD.MOV.U32 R24, RZ, RZ, RZ ;  /* 0x000000ffff187224 */ /* 0x000fe400078e00ff */
[----:B------:R-:W-:Y:S02]  /*6fb0*/  IMAD.MOV.U32 R4, RZ, RZ, R13 ;  /* 0x000000ffff047224 */ /* 0x000fe400078e000d */
[----:B------:R-:W-:Y:S02]  /*6fc0*/  IMAD.MOV.U32 R5, RZ, RZ, R3 ;  /* 0x000000ffff057224 */ /* 0x000fe400078e0003 */
[----:B------:R-:W-:-:S02]  /*6fd0*/  IMAD.MOV.U32 R7, RZ, RZ, R8 ;  /* 0x000000ffff077224 */ /* 0x000fc400078e0008 */
[----:B------:R-:W-:-:S07]  /*6fe0*/  VIADD R25, R21, 0x40 ;  /* 0x0000004015197836 */ /* 0x000fce0000000000 */
.L_x_172:
[----:B------:R-:W0:Y:S01]  /*6ff0*/  S2R R15, SR_CgaCtaId ;  /* 0x00000000000f7919 */ /* 0x000e220000008800 */
[----:B------:R-:W-:Y:S02]  /*7000*/  MOV R14, 0x400 ;  /* 0x00000400000e7802 */ /* 0x000fe40000000f00 */
[----:B------:R-:W-:Y:S02]  /*7010*/  ISETP.NE.AND P1, PT, R0, RZ, PT ;  /* 0x000000ff0000720c */ /* 0x000fe40003f25270 */
[----:B0-----:R-:W-:Y:S02]  /*7020*/  LEA R22, R15, R14, 0x18 ;  /* 0x0000000e0f167211 */ /* 0x001fe400078ec0ff */
[----:B------:R-:W-:-:S09]  /*7030*/  SHF.L.U32 R14, R5, 0x1f, RZ ;  /* 0x0000001f050e7819 */ /* 0x000fd200000006ff */
[----:B------:R-:W0:Y:S01]  /*7040*/  @!P1 LDC R15, c[0x0][0x500] ;  /* 0x00014000ff0f9b82 */ /* 0x000e220000000800 */
[----:B------:R-:W-:-:S04]  /*7050*/  IMAD R23, R7, 0x8, R22 ;  /* 0x0000000807177824 */ /* 0x000fc800078e0216 */
[----:B------:R-:W1:Y:S02]  /*7060*/  SYNCS.PHASECHK.TRANS64.TRYWAIT P0, [R23+URZ+0x10], R14 ;  /* 0x0000100e170075a7 */ /* 0x000e64000800017f */
[----:B-1----:R-:W-:Y:S05]  /*7070*/  @!P0 BRA `(.L_x_170) ;  /* 0x0000000c00488947 */ /* 0x002fea0003800000 */
.L_x_187:
[----:B-1----:R-:W-:Y:S01]  /*7080*/  PRMT R14, R19, 0x9910, RZ ;  /* 0x00009910130e7816 */ /* 0x002fe200000000ff */
[----:B0-----:R0:W-:Y:S03]  /*7090*/  @!P1 SYNCS.ARRIVE.TRANS64 RZ, [R23+URZ], R15 ;  /* 0x0000000f17ff99a7 */ /* 0x0011e6000800003f */
[----:B------:R-:W-:-:S13]  /*70a0*/  ISETP.NE.AND P0, PT, R14, 0x2, PT ;  /* 0x000000020e00780c */ /* 0x000fda0003f05270 */
[----:B0-----:R-:W-:Y:S05]  /*70b0*/  @P0 BRA `(.L_x_171) ;  /* 0x0000000000040947 */ /* 0x001fea0003800000 */
[----:B------:R-:W-:Y:S01]  /*70c0*/  BPT.TRAP 0x1 ;  /* 0x000000040000795c */ /* 0x000fe20000300000 */
.L_x_171:
[----:B------:R-:W-:Y:S01]  /*70d0*/  IMAD R14, R7, 0x2000, R12 ;  /* 0x00002000070e7824 */ /* 0x000fe200078e020c */
[----:B------:R-:W-:Y:S01]  /*70e0*/  R2UR UR25, R23 ;  /* 0x00000000171972ca */ /* 0x000fe200000e0000 */
[--C-:B------:R-:W-:Y:S01]  /*70f0*/  IMAD R15, R7, 0x4000, R22.reuse ;  /* 0x00004000070f7824 */ /* 0x100fe200078e0216 */
[----:B------:R-:W-:Y:S01]  /*7100*/  R2UR UR27, R24 ;  /* 0x00000000181b72ca */ /* 0x000fe200000e0000 */
[----:B------:R-:W-:Y:S01]  /*7110*/  IMAD R14, R14, 0x2, R22 ;  /* 0x000000020e0e7824 */ /* 0x000fe200078e0216 */
[----:B------:R-:W-:Y:S01]  /*7120*/  R2UR UR28, R6 ;  /* 0x00000000061c72ca */ /* 0x000fe200000e0000 */
[----:B------:R-:W-:Y:S01]  /*7130*/  VIADD R4, R4, 0xffffffff ;  /* 0xffffffff04047836 */ /* 0x000fe20000000000 */
[----:B------:R-:W-:Y:S01]  /*7140*/  R2UR UR16, R15 ;  /* 0x000000000f1072ca */ /* 0x000fe200000e0000 */
[----:B------:R-:W-:Y:S01]  /*7150*/  UIADD3 UR4, UP0, UR22, 0xf0, URZ ;  /* 0x000000f016047890 */ /* 0x000fe2000ff1e03f */
[----:B------:R-:W-:Y:S01]  /*7160*/  R2UR UR8, R14 ;  /* 0x000000000e0872ca */ /* 0x000fe200000e0000 */
[----:B------:R-:W-:Y:S01]  /*7170*/  UIADD3 UR30, UP1, UR22, 0x1f0, URZ ;  /* 0x000001f0161e7890 */ /* 0x000fe2000ff3e03f */
[----:B------:R-:W-:Y:S01]  /*7180*/  R2UR UR26, R21 ;  /* 0x00000000151a72ca */ /* 0x000fe200000e0000 */
[----:B------:R-:W-:Y:S01]  /*7190*/  UIADD3.X UR5, URZ, UR23, URZ, UP0, !UPT ;  /* 0x000000173f057290 */ /* 0x000fe200087fe43f */
[----:B------:R-:W-:Y:S01]  /*71a0*/  R2UR UR18, R25 ;  /* 0x00000000191272ca */ /* 0x000fe200000e0000 */
[----:B------:R-:W-:Y:S01]  /*71b0*/  VIADD R7, R7, 0x1 ;  /* 0x0000000107077836 */ /* 0x000fe20000000000 */
[----:B------:R-:W-:Y:S01]  /*71c0*/  R2UR UR11, R20 ;  /* 0x00000000140b72ca */ /* 0x000fe200000e0000 */
[----:B------:R-:W-:Y:S01]  /*71d0*/  UIADD3.X UR31, URZ, UR23, URZ, UP1, !UPT ;  /* 0x000000173f1f7290 */ /* 0x000fe20008ffe43f */
[----:B------:R-:W-:Y:S01]  /*71e0*/  ISETP.GT.AND P1, PT, R4, 0x1, PT ;  /* 0x000000010400780c */ /* 0x000fe20003f24270 */
[----:B------:R-:W-:Y:S01]  /*71f0*/  UMOV UR6, 0x0 ;  /* 0x0000000000067882 */ /* 0x000fe20000000000 */
[C---:B------:R-:W-:Y:S01]  /*7200*/  ISETP.NE.AND P0, PT, R7.reuse, 0x2, PT ;  /* 0x000000020700780c */ /* 0x040fe20003f05270 */
[----:B------:R-:W-:Y:S01]  /*7210*/  UIADD3 UR24, UR16, 0x100, URZ ;  /* 0x0000010010187890 */ /* 0x000fe2000fffe03f */
[----:B------:R-:W-:Y:S01]  /*7220*/  VIADD R24, R24, 0x40 ;  /* 0x0000004018187836 */ /* 0x000fe20000000000 */
[----:B------:R-:W-:Y:S01]  /*7230*/  UIADD3 UR16, UR16, 0x2100, URZ ;  /* 0x0000210010107890 */ /* 0x000fe2000fffe03f */
[----:B------:R-:W-:Y:S01]  /*7240*/  SEL R14, RZ, 0x1, P0 ;  /* 0x00000001ff0e7807 */ /* 0x000fe20000000000 */
[----:B------:R-:W-:Y:S01]  /*7250*/  UIADD3 UR8, UR8, 0x8100, URZ ;  /* 0x0000810008087890 */ /* 0x000fe2000fffe03f */
[----:B------:R-:W-:Y:S01]  /*7260*/  SEL R7, R7, RZ, P0 ;  /* 0x000000ff07077207 */ /* 0x000fe20000000000 */
[----:B------:R-:W-:Y:S01]  /*7270*/  UMOV UR7, 0x10000000 ;  /* 0x1000000000077882 */ /* 0x000fe20000000000 */
[----:B------:R-:W-:Y:S01]  /*7280*/  UMOV UR17, UR25 ;  /* 0x0000001900117c82 */ /* 0x000fe20008000000 */
[----:B------:R-:W-:Y:S01]  /*7290*/  UMOV UR19, UR27 ;  /* 0x0000001b00137c82 */ /* 0x000fe20008000000 */
[----:B------:R-:W-:Y:S01]  /*72a0*/  UMOV UR20, UR28 ;  /* 0x0000001c00147c82 */ /* 0x000fe20008000000 */
[----:B------:R0:W-:Y:S01]  /*72b0*/  UTMALDG.3D [UR24], [UR4], desc[UR6] ;  /* 0x00000618040075b4 */ /* 0x0001e20008011000 */
[----:B------:R-:W-:Y:S01]  /*72c0*/  UMOV UR21, 0x30000 ;  /* 0x0003000000157882 */ /* 0x000fe20000000000 */
[----:B------:R-:W-:Y:S01]  /*72d0*/  UMOV UR9, UR25 ;  /* 0x0000001900097c82 */ /* 0x000fe20008000000 */
[----:B------:R-:W-:Y:S01]  /*72e0*/  UMOV UR10, UR27 ;  /* 0x0000001b000a7c82 */ /* 0x000fe20008000000 */
[----:B------:R-:W-:Y:S01]  /*72f0*/  UMOV UR12, UR28 ;  /* 0x0000001c000c7c82 */ /* 0x000fe20008000000 */
[----:B------:R-:W-:Y:S01]  /*7300*/  LOP3.LUT R5, R5, R14, RZ, 0x3c, !PT ;  /* 0x0000000e05057212 */ /* 0x000fe200078e3cff */
[----:B------:R0:W-:Y:S01]  /*7310*/  UTMALDG.3D [UR16], [UR4], desc[UR6] ;  /* 0x00000610040075b4 */ /* 0x0001e20008011000 */
[----:B------:R0:W-:Y:S02]  /*7320*/  UTMALDG.3D.MULTICAST [UR8], [UR30], UR21, desc[UR6] ;  /* 0x000006081e0073b4 */ /* 0x0001e40008011815 */
[----:B0-----:R-:W-:Y:S05]  /*7330*/  @P1 BRA `(.L_x_172) ;  /* 0xfffffffc002c1947 */ /* 0x001fea000383ffff */
.L_x_169:
[----:B------:R-:W-:Y:S05]  /*7340*/  BSYNC B1 ;  /* 0x0000000000017941 */ /* 0x000fea0003800000 */
.L_x_168:
[----:B------:R-:W-:Y:S01]  /*7350*/  LOP3.LUT P1, RZ, R10, 0xff, RZ, 0xc0, !PT ;  /* 0x000000ff0aff7812 */ /* 0x000fe2000782c0ff */
[----:B------:R-:W-:Y:S01]  /*7360*/  IMAD.IADD R8, R9, 0x1, R8 ;  /* 0x0000000109087824 */ /* 0x000fe200078e0208 */
[----:B------:R-:W-:Y:S01]  /*7370*/  IADD3 R16, P2, R16, UR36, RZ ;  /* 0x0000002410107c10 */ /* 0x000fe2000ff5e0ff */
[----:B------:R-:W-:Y:S01]  /*7380*/  ULDC.64 UR4, c[0x0][0x650] ;  /* 0x0001940000047ab9 */ /* 0x000fe20000000a00 */
[----:B------:R-:W-:Y:S01]  /*7390*/  BSSY B1, `(.L_x_173) ;  /* 0x000006d000017945 */ /* 0x000fe20003800000 */
[----:B------:R-:W-:Y:S01]  /*73a0*/  IMAD.MOV.U32 R21, RZ, RZ, -0x1 ;  /* 0xffffffffff157424 */ /* 0x000fe200078e00ff */
[----:B------:R-:W-:Y:S01]  /*73b0*/  SHF.R.U32.HI R4, RZ, 0x1, R8 ;  /* 0x00000001ff047819 */ /* 0x000fe20000011608 */
[----:B------:R-:W-:Y:S01]  /*73c0*/  IMAD.MOV.U32 R20, RZ, RZ, -0x1 ;  /* 0xffffffffff147424 */ /* 0x000fe200078e00ff */
[----:B------:R-:W-:Y:S02]  /*73d0*/  ISETP.GT.U32.AND P0, PT, R8, 0x1, PT ;  /* 0x000000010800780c */ /* 0x000fe40003f04070 */
[----:B------:R-:W-:-:S02]  /*73e0*/  LOP3.LUT R4, R4, 0x1, RZ, 0xc0, !PT ;  /* 0x0000000104047812 */ /* 0x000fc400078ec0ff */
[----:B------:R-:W-:Y:S01]  /*73f0*/  ISETP.LT.U32.AND P0, PT, R9, 0x2, P0 ;  /* 0x000000020900780c */ /* 0x000fe20000701070 */
[----:B------:R-:W0:Y:S01]  /*7400*/  @P1 S2R R6, SR_CgaCtaId ;  /* 0x0000000000061919 */ /* 0x000e220000008800 */
[----:B------:R-:W-:Y:S02]  /*7410*/  @P1 MOV R5, 0x400 ;  /* 0x0000040000051802 */ /* 0x000fe40000000f00 */
[----:B------:R-:W-:Y:S02]  /*7420*/  IADD3.X R17, R17, UR42, RZ, P2, !PT ;  /* 0x0000002a11117c10 */ /* 0x000fe400097fe4ff */
[----:B------:R-:W-:Y:S02]  /*7430*/  ISETP.GE.U32.AND P2, PT, R16, UR4, PT ;  /* 0x0000000410007c0c */ /* 0x000fe4000bf46070 */
[----:B------:R-:W-:Y:S02]  /*7440*/  LOP3.LUT R8, R8, 0x1, RZ, 0xc0, !PT ;  /* 0x0000000108087812 */ /* 0x000fe400078ec0ff */
[----:B------:R-:W-:-:S02]  /*7450*/  PRMT R10, RZ, 0x7610, R10 ;  /* 0x00007610ff0a7816 */ /* 0x000fc4000000000a */
[----:B0-----:R-:W-:Y:S01]  /*7460*/  @P1 LEA R5, R6, R5, 0x18 ;  /* 0x0000000506051211 */ /* 0x001fe200078ec0ff */
[----:B------:R-:W-:-:S03]  /*7470*/  IMAD.MOV.U32 R6, RZ, RZ, -0x1 ;  /* 0xffffffffff067424 */ /* 0x000fc600078e00ff */
[----:B------:R0:W-:Y:S01]  /*7480*/  @P1 SYNCS.ARRIVE.TRANS64.A1T0 RZ, [R5+URZ+0x38], RZ ;  /* 0x000038ff05ff19a7 */ /* 0x0001e2000810003f */
[----:B------:R-:W-:Y:S02]  /*7490*/  ISETP.NE.U32.AND P1, PT, R4, 0x1, PT ;  /* 0x000000010400780c */ /* 0x000fe40003f25070 */
[----:B------:R-:W-:Y:S02]  /*74a0*/  SEL R4, RZ, 0x1, !P0 ;  /* 0x00000001ff047807 */ /* 0x000fe40004000000 */
[----:B------:R-:W-:Y:S02]  /*74b0*/  ISETP.GE.U32.AND.EX P0, PT, R17, UR5, PT, P2 ;  /* 0x0000000511007c0c */ /* 0x000fe4000bf06120 */
[----:B------:R-:W-:-:S04]  /*74c0*/  ISETP.GT.U32.AND P1, PT, R9, 0x1, !P1 ;  /* 0x000000010900780c */ /* 0x000fc80004f24070 */
[----:B0-----:R-:W-:-:S04]  /*74d0*/  SEL R5, RZ, 0x1, !P1 ;  /* 0x00000001ff057807 */ /* 0x001fc80004800000 */
[--C-:B------:R-:W-:Y:S02]  /*74e0*/  LOP3.LUT R3, R5, R3, R4.reuse, 0x96, !PT ;  /* 0x0000000305037212 */ /* 0x100fe400078e9604 */
[----:B------:R-:W-:Y:S01]  /*74f0*/  PRMT R4, RZ, 0x7610, R4 ;  /* 0x00007610ff047816 */ /* 0x000fe20000000004 */
[----:B------:R-:W-:Y:S06]  /*7500*/  @P0 BRA `(.L_x_174) ;  /* 0x0000000400540947 */ /* 0x000fec0003800000 */
[----:B------:R-:W0:Y:S01]  /*7510*/  S2R R15, SR_CTAID.X ;  /* 0x00000000000f7919 */ /* 0x000e220000002500 */
[----:B------:R-:W-:Y:S01]  /*7520*/  ULDC.64 UR4, c[0x0][0x628] ;  /* 0x00018a0000047ab9 */ /* 0x000fe20000000a00 */
[----:B------:R-:W-:Y:S01]  /*7530*/  ULDC UR7, c[0x0][0x630] ;  /* 0x00018c0000077ab9 */ /* 0x000fe20000000800 */
[----:B------:R-:W-:Y:S01]  /*7540*/  ISETP.NE.U32.AND P0, PT, RZ, UR4, PT ;  /* 0x00000004ff007c0c */ /* 0x000fe2000bf05070 */
[----:B------:R-:W1:Y:S01]  /*7550*/  S2R R20, SR_CTAID.Y ;  /* 0x0000000000147919 */ /* 0x000e620000002600 */
[----:B------:R-:W-:Y:S01]  /*7560*/  ULDC UR8, c[0x0][0x150] ;  /* 0x0000540000087ab9 */ /* 0x000fe20000000800 */
[----:B------:R-:W-:Y:S01]  /*7570*/  IMAD.MOV.U32 R4, RZ, RZ, R16 ;  /* 0x000000ffff047224 */ /* 0x000fe200078e0010 */
[----:B------:R-:W-:Y:S01]  /*7580*/  ISETP.NE.AND.EX P0, PT, RZ, UR5, PT, P0 ;  /* 0x00000005ff007c0c */ /* 0x000fe2000bf05300 */
[----:B------:R-:W-:Y:S01]  /*7590*/  IMAD.MOV.U32 R5, RZ, RZ, R17 ;  /* 0x000000ffff057224 */ /* 0x000fe200078e0011 */
[----:B0-----:R-:W-:-:S11]  /*75a0*/  I2FP.F32.U32 R22, R15 ;  /* 0x0000000f00167245 */ /* 0x001fd60000201000 */
[----:B------:R-:W-:Y:S05]  /*75b0*/  @!P0 BRA `(.L_x_175) ;  /* 0x0000000000288947 */ /* 0x000fea0003800000 */
[----:B------:R-:W-:Y:S02]  /*75c0*/  ULDC UR6, c[0x0][0x634] ;  /* 0x00018d0000067ab9 */ /* 0x000fe40000000800 */
[----:B------:R-:W-:-:S05]  /*75d0*/  IADD3 R5, P0, R16, UR6, RZ ;  /* 0x0000000610057c10 */ /* 0x000fca000ff1e0ff */
[----:B------:R-:W-:-:S04]  /*75e0*/  IMAD.X R21, RZ, RZ, R17, P0 ;  /* 0x000000ffff157224 */ /* 0x000fc800000e0611 */
[----:B------:R-:W-:-:S04]  /*75f0*/  IMAD.WIDE.U32 R6, R21, UR4, RZ ;  /* 0x0000000415067c25 */ /* 0x000fc8000f8e00ff */
[----:B------:R-:W-:-:S04]  /*7600*/  IMAD.WIDE.U32 R6, P0, R5, UR5, R6 ;  /* 0x0000000505067c25 */ /* 0x000fc8000f800006 */
[----:B------:R-:W-:-:S04]  /*7610*/  IMAD.WIDE.U32 R4, R5, UR4, RZ ;  /* 0x0000000405047c25 */ /* 0x000fc8000f8e00ff */
[----:B------:R-:W-:Y:S01]  /*7620*/  IMAD.MOV.U32 R4, RZ, RZ, R7 ;  /* 0x000000ffff047224 */ /* 0x000fe200078e0007 */
[----:B------:R-:W-:Y:S01]  /*7630*/  IADD3 RZ, P1, R5, R6, RZ ;  /* 0x0000000605ff7210 */ /* 0x000fe20007f3e0ff */
[----:B------:R-:W-:-:S04]  /*7640*/  IMAD.X R5, RZ, RZ, RZ, P0 ;  /* 0x000000ffff057224 */ /* 0x000fc800000e06ff */
[----:B------:R-:W-:-:S08]  /*7650*/  IMAD.WIDE.U32.X R4, R21, UR5, R4, P1 ;  /* 0x0000000515047c25 */ /* 0x000fd000088e0404 */
.L_x_175:
[--C-:B------:R-:W-:Y:S01]  /*7660*/  SHF.R.U64 R14, R4, UR7, R5.reuse ;  /* 0x00000007040e7c19 */ /* 0x100fe20008001205 */
[----:B------:R-:W-:Y:S01]  /*7670*/  FMUL R22, R22, UR8 ;  /* 0x0000000816167c20 */ /* 0x000fe20008400000 */
[----:B------:R-:W-:Y:S01]  /*7680*/  SHF.R.U32.HI R4, RZ, UR7, R5 ;  /* 0x00000007ff047c19 */ /* 0x000fe20008011605 */
[----:B------:R-:W0:Y:S01]  /*7690*/  LDC R6, c[0x0][0x144] ;  /* 0x00005100ff067b82 */ /* 0x000e220000000800 */
[----:B------:R-:W-:Y:S01]  /*76a0*/  IADD3 R5, P0, RZ, -R14, RZ ;  /* 0x8000000eff057210 */ /* 0x000fe20007f1e0ff */
[----:B------:R-:W-:Y:S01]  /*76b0*/  ULDC UR6, c[0x0][0x154] ;  /* 0x0000550000067ab9 */ /* 0x000fe20000000800 */
[----:B-1----:R-:W-:Y:S01]  /*76c0*/  I2FP.F32.U32 R7, R20 ;  /* 0x0000001400077245 */ /* 0x002fe20000201000 */
[----:B------:R-:W1:Y:S01]  /*76d0*/  F2I.U32.TRUNC.NTZ R22, R22 ;  /* 0x0000001600167305 */ /* 0x000e62000020f000 */
[----:B------:R-:W-:Y:S01]  /*76e0*/  ULDC.64 UR4, c[0x0][0x620] ;  /* 0x0001880000047ab9 */ /* 0x000fe20000000a00 */
[----:B------:R-:W-:Y:S01]  /*76f0*/  IMAD.X R4, RZ, RZ, ~R4, P0 ;  /* 0x000000ffff047224 */ /* 0x000fe200000e0e04 */
[----:B------:R-:W-:Y:S01]  /*7700*/  ISETP.NE.AND P2, PT, R2, 0x1, PT ;  /* 0x000000010200780c */ /* 0x000fe20003f45270 */
[----:B------:R-:W-:Y:S01]  /*7710*/  FMUL R23, R7, UR6 ;  /* 0x0000000607177c20 */ /* 0x000fe20008400000 */
[----:B------:R-:W2:Y:S01]  /*7720*/  LDC R25, c[0x0][0x148] ;  /* 0x00005200ff197b82 */ /* 0x000ea20000000800 */
[----:B------:R-:W-:Y:S01]  /*7730*/  IMAD R4, R4, UR4, RZ ;  /* 0x0000000404047c24 */ /* 0x000fe2000f8e02ff */
[----:B------:R-:W-:-:S02]  /*7740*/  ULDC.64 UR6, c[0x0][0x640] ;  /* 0x0001900000067ab9 */ /* 0x000fc40000000a00 */
[----:B------:R-:W-:Y:S01]  /*7750*/  ISETP.NE.U32.AND P0, PT, RZ, UR6, PT ;  /* 0x00000006ff007c0c */ /* 0x000fe2000bf05070 */
[----:B------:R-:W3:Y:S01]  /*7760*/  F2I.U32.TRUNC.NTZ R23, R23 ;  /* 0x0000001700177305 */ /* 0x000ee2000020f000 */
[C---:B------:R-:W-:Y:S02]  /*7770*/  IMAD R7, R5.reuse, UR5, R4 ;  /* 0x0000000505077c24 */ /* 0x040fe4000f8e0204 */
[----:B------:R-:W-:Y:S01]  /*7780*/  IMAD.WIDE.U32 R4, R5, UR4, R16 ;  /* 0x0000000405047c25 */ /* 0x000fe2000f8e0010 */
[----:B------:R-:W-:Y:S01]  /*7790*/  ULDC UR4, c[0x0][0x618] ;  /* 0x0001860000047ab9 */ /* 0x000fe20000000800 */
[----:B------:R-:W-:Y:S02]  /*77a0*/  ISETP.NE.AND.EX P0, PT, RZ, UR7, PT, P0 ;  /* 0x00000007ff007c0c */ /* 0x000fe4000bf05300 */
[----:B------:R-:W-:Y:S02]  /*77b0*/  IMAD.IADD R5, R5, 0x1, R7 ;  /* 0x0000000105057824 */ /* 0x000fe400078e0207 */
[----:B-1----:R-:W-:-:S03]  /*77c0*/  IMAD.MOV R22, RZ, RZ, -R22 ;  /* 0x000000ffff167224 */ /* 0x002fc600078e0a16 */
[----:B------:R-:W-:Y:S01]  /*77d0*/  SHF.R.U64 R21, R4, UR4, R5 ;  /* 0x0000000404157c19 */ /* 0x000fe20008001205 */
[----:B0-----:R-:W-:Y:S01]  /*77e0*/  IMAD R15, R6, R22, R15 ;  /* 0x00000016060f7224 */ /* 0x001fe200078e020f */
[----:B------:R-:W-:Y:S01]  /*77f0*/  SHF.R.U32.HI R4, RZ, UR4, R5 ;  /* 0x00000004ff047c19 */ /* 0x000fe20008011605 */
[----:B------:R-:W-:Y:S01]  /*7800*/  ULDC UR4, c[0x0][0x608] ;  /* 0x0001820000047ab9 */ /* 0x000fe20000000800 */
[----:B---3--:R-:W-:Y:S02]  /*7810*/  IMAD.MOV R6, RZ, RZ, -R23 ;  /* 0x000000ffff067224 */ /* 0x008fe400078e0a17 */
[--C-:B------:R-:W-:Y:S02]  /*7820*/  SHF.R.U64 R22, R21, UR4, R4.reuse ;  /* 0x0000000415167c19 */ /* 0x100fe40008001204 */
[----:B------:R-:W-:Y:S01]  /*7830*/  SHF.R.U32.HI R5, RZ, UR4, R4 ;  /* 0x00000004ff057c19 */ /* 0x000fe20008011604 */
[----:B------:R-:W-:Y:S01]  /*7840*/  ULDC UR4, c[0x0][0x658] ;  /* 0x0001960000047ab9 */ /* 0x000fe20000000800 */
[----:B--2---:R-:W-:-:S02]  /*7850*/  @P2 IMAD R15, R25, R6, R20 ;  /* 0x00000006190f2224 */ /* 0x004fc400078e0214 */
[--C-:B------:R-:W-:Y:S02]  /*7860*/  SHF.R.U64 R20, R22, UR4, R5.reuse ;  /* 0x0000000416147c19 */ /* 0x100fe40008001205 */
[----:B------:R-:W-:-:S03]  /*7870*/  SHF.R.U32.HI R23, RZ, UR4, R5 ;  /* 0x00000004ff177c19 */ /* 0x000fc60008011605 */
[----:B------:R-:W-:Y:S02]  /*7880*/  IMAD.MOV.U32 R6, RZ, RZ, R20 ;  /* 0x000000ffff067224 */ /* 0x000fe400078e0014 */
[----:B------:R-:W-:Y:S01]  /*7890*/  IMAD.MOV.U32 R5, RZ, RZ, R23 ;  /* 0x000000ffff057224 */ /* 0x000fe200078e0017 */
[----:B------:R-:W-:Y:S06]  /*78a0*/  @!P0 BRA `(.L_x_176) ;  /* 0x00000000002c8947 */ /* 0x000fec0003800000 */
        /* <DEDUP_REMOVED lines=9> */
[----:B------:R-:W-:-:S04]  /*7940*/  IMAD.WIDE.U32.X R4, R23, UR7, R4, P1 ;  /* 0x0000000717047c25 */ /* 0x000fc800088e0404 */
[----:B------:R-:W-:-:S07]  /*7950*/  IMAD.MOV.U32 R6, RZ, RZ, R4 ;  /* 0x000000ffff067224 */ /* 0x000fce00078e0004 */
.L_x_176:
[----:B------:R-:W-:Y:S01]  /*7960*/  ULDC UR4, c[0x0][0x648] ;  /* 0x0001920000047ab9 */ /* 0x000fe20000000800 */
[----:B------:R-:W-:Y:S01]  /*7970*/  LOP3.LUT R4, R22, UR14, RZ, 0xc0, !PT ;  /* 0x0000000e16047c12 */ /* 0x000fe2000f8ec0ff */
[----:B------:R-:W-:Y:S01]  /*7980*/  ULDC UR5, c[0x0][0x610] ;  /* 0x0001840000057ab9 */ /* 0x000fe20000000800 */
[----:B------:R-:W-:Y:S01]  /*7990*/  SHF.R.U64 R5, R6, UR4, R5 ;  /* 0x0000000406057c19 */ /* 0x000fe20008001205 */
[----:B------:R-:W-:Y:S01]  /*79a0*/  ULDC UR4, c[0x0][0x638] ;  /* 0x00018e0000047ab9 */ /* 0x000fe20000000800 */
[----:B------:R-:W-:-:S03]  /*79b0*/  LOP3.LUT R21, R21, UR13, RZ, 0xc0, !PT ;  /* 0x0000000d15157c12 */ /* 0x000fc6000f8ec0ff */
[----:B------:R-:W-:Y:S02]  /*79c0*/  IMAD.MOV R7, RZ, RZ, -R5 ;  /* 0x000000ffff077224 */ /* 0x000fe400078e0a05 */
[----:B------:R-:W-:Y:S02]  /*79d0*/  IMAD R4, R5, UR15, R4 ;  /* 0x0000000f05047c24 */ /* 0x000fe4000f8e0204 */
[----:B------:R-:W-:Y:S01]  /*79e0*/  IMAD R20, R7, UR4, R20 ;  /* 0x0000000407147c24 */ /* 0x000fe2000f8e0214 */
[----:B------:R-:W-:Y:S01]  /*79f0*/  ULDC UR4, c[0x0][0x600] ;  /* 0x0001800000047ab9 */ /* 0x000fe20000000800 */
[----:B------:R-:W-:Y:S02]  /*7a00*/  IMAD R15, R4, UR5, R15 ;  /* 0x00000005040f7c24 */ /* 0x000fe4000f8e020f */
[----:B------:R-:W-:Y:S02]  /*7a10*/  IMAD R6, R20, UR4, R21 ;  /* 0x0000000414067c24 */ /* 0x000fe4000f8e0215 */
[----:B------:R-:W-:-:S03]  /*7a20*/  IMAD.MOV.U32 R4, RZ, RZ, 0x1 ;  /* 0x00000001ff047424 */ /* 0x000fc600078e00ff */
[----:B------:R-:W-:Y:S02]  /*7a30*/  SEL R20, R6, R15, !P2 ;  /* 0x0000000f06147207 */ /* 0x000fe40005000000 */
[----:B------:R-:W-:Y:S01]  /*7a40*/  SEL R21, R15, R6, !P2 ;  /* 0x000000060f157207 */ /* 0x000fe20005000000 */
[----:B------:R-:W-:-:S07]  /*7a50*/  IMAD.MOV.U32 R6, RZ, RZ, R14 ;  /* 0x000000ffff067224 */ /* 0x000fce00078e000e */
.L_x_174:
[----:B------:R-:W-:Y:S05]  /*7a60*/  BSYNC B1 ;  /* 0x0000000000017941 */ /* 0x000fea0003800000 */
.L_x_173:
[----:B------:R-:W-:-:S13]  /*7a70*/  LOP3.LUT P0, RZ, R4, 0xff, RZ, 0xc0, !PT ;  /* 0x000000ff04ff7812 */ /* 0x000fda000780c0ff */
[----:B------:R-:W-:Y:S05]  /*7a80*/  @P0 BRA `(.L_x_177) ;  /* 0xfffffff4001c0947 */ /* 0x000fea000383ffff */
[----:B------:R-:W-:Y:S05]  /*7a90*/  BSYNC B0 ;  /* 0x0000000000007941 */ /* 0x000fea0003800000 */
.L_x_166:
[----:B------:R-:W-:-:S03]  /*7aa0*/  UMOV UR4, 0xffffffff ;  /* 0xffffffff00047882 */ /* 0x000fc60000000000 */
[----:B------:R-:W-:Y:S05]  /*7ab0*/  BRA.DIV UR4, `(.L_x_178) ;  /* 0x0000000204cc7947 */ /* 0x000fea000b800000 */
[----:B------:R-:W-:-:S13]  /*7ac0*/  ELECT P6, URZ, PT ;  /* 0x00000000003f782f */ /* 0x000fda00038c0000 */
.L_x_190:
[----:B------:R-:W-:Y:S04]  /*7ad0*/  BSSY B0, `(.L_x_179) ;  /* 0x0000019000007945 */ /* 0x000fe80003800000 */
[----:B------:R-:W-:Y:S05]  /*7ae0*/  @!P6 BRA `(.L_x_180) ;  /* 0x00000000005ce947 */ /* 0x000fea0003800000 */
[----:B------:R-:W-:-:S04]  /*7af0*/  LOP3.LUT R18, R18, 0x2, RZ, 0xfc, !PT ;  /* 0x0000000212127812 */ /* 0x000fc800078efcff */
[----:B------:R-:W-:-:S13]  /*7b00*/  ISETP.NE.AND P0, PT, R18, 0x3, PT ;  /* 0x000000031200780c */ /* 0x000fda0003f05270 */
[----:B------:R-:W-:Y:S05]  /*7b10*/  @!P0 BRA `(.L_x_181) ;  /* 0x0000000000048947 */ /* 0x000fea0003800000 */
[----:B------:R-:W-:Y:S01]  /*7b20*/  BPT.TRAP 0x1 ;  /* 0x000000040000795c */ /* 0x000fe20000300000 */
.L_x_181:
[----:B------:R-:W0:Y:S01]  /*7b30*/  S2R R5, SR_CgaCtaId ;  /* 0x0000000000057919 */ /* 0x000e220000008800 */
[----:B------:R-:W-:Y:S02]  /*7b40*/  MOV R0, 0x400 ;  /* 0x0000040000007802 */ /* 0x000fe40000000f00 */
[----:B------:R-:W-:Y:S02]  /*7b50*/  SHF.L.U32 R2, R3, 0x1f, RZ ;  /* 0x0000001f03027819 */ /* 0x000fe400000006ff */
[----:B0-----:R-:W-:-:S05]  /*7b60*/  LEA R5, R5, R0, 0x18 ;  /* 0x0000000005057211 */ /* 0x001fca00078ec0ff */
[----:B------:R-:W-:-:S04]  /*7b70*/  VIADD R5, R5, 0x10 ;  /* 0x0000001005057836 */ /* 0x000fc80000000000 */
[C---:B------:R-:W-:Y:S02]  /*7b80*/  IMAD R7, R8.reuse, 0x8, R5 ;  /* 0x0000000808077824 */ /* 0x040fe400078e0205 */
[----:B------:R-:W-:Y:S02]  /*7b90*/  VIADD R8, R8, 0x1 ;  /* 0x0000000108087836 */ /* 0x000fe40000000000 */
[----:B------:R-:W0:Y:S03]  /*7ba0*/  SYNCS.PHASECHK.TRANS64.TRYWAIT P0, [R7+URZ], R2 ;  /* 0x00000002070075a7 */ /* 0x000e26000800017f */
[----:B------:R-:W-:-:S04]  /*7bb0*/  ISETP.NE.AND P1, PT, R8, 0x2, PT ;  /* 0x000000020800780c */ /* 0x000fc80003f25270 */
[----:B------:R-:W-:Y:S02]  /*7bc0*/  SEL R0, RZ, 0x1, P1 ;  /* 0x00000001ff007807 */ /* 0x000fe40000800000 */
[----:B------:R-:W-:Y:S02]  /*7bd0*/  SEL R8, R8, RZ, P1 ;  /* 0x000000ff08087207 */ /* 0x000fe40000800000 */
[----:B------:R-:W-:Y:S01]  /*7be0*/  LOP3.LUT R0, R3, R0, RZ, 0x3c, !PT ;  /* 0x0000000003007212 */ /* 0x000fe200078e3cff */
[----:B0-----:R-:W-:Y:S06]  /*7bf0*/  @!P0 BRA `(.L_x_182) ;  /* 0x00000000009c8947 */ /* 0x001fec0003800000 */
.L_x_191:
[----:B------:R-:W-:Y:S01]  /*7c00*/  IMAD R5, R8, 0x8, R5 ;  /* 0x0000000808057824 */ /* 0x000fe200078e0205 */
[----:B------:R-:W-:-:S07]  /*7c10*/  SHF.L.U32 R0, R0, 0x1f, RZ ;  /* 0x0000001f00007819 */ /* 0x000fce00000006ff */
.L_x_183:
[----:B-1----:R1:W2:Y:S02]  /*7c20*/  SYNCS.PHASECHK.TRANS64.TRYWAIT P0, [R5+URZ], R0 ;  /* 0x00000000050075a7 */ /* 0x0022a4000800017f */
[----:B--2---:R-:W-:Y:S05]  /*7c30*/  @!P0 NANOSLEEP.SYNCS 0x989680 ;  /* 0x009896800000895d */ /* 0x004fea0003900000 */
[----:B------:R-:W2:Y:S02]  /*7c40*/  @!P0 SYNCS.PHASECHK.TRANS64 P0, [R5+URZ], R0 ;  /* 0x00000000050085a7 */ /* 0x000ea4000800007f */
[----:B--2---:R-:W-:Y:S05]  /*7c50*/  @!P0 BRA `(.L_x_183) ;  /* 0xfffffffc00f08947 */ /* 0x004fea000383ffff */
.L_x_180:
[----:B------:R-:W-:Y:S05]  /*7c60*/  BSYNC B0 ;  /* 0x0000000000007941 */ /* 0x000fea0003800000 */
.L_x_179:
[----:B------:R-:W-:Y:S05]  /*7c70*/  EXIT ;  /* 0x000000000000794d */ /* 0x000fea0003800000 */
.L_x_21:
[----:B-1----:R1:W2:Y:S02]  /*7c80*/  SYNCS.PHASECHK.TRANS64.TRYWAIT P1, [R3+URZ], R0 ;  /* 0x00000000030075a7 */ /* 0x0022a4000802017f */
[----:B--2---:R-:W-:Y:S05]  /*7c90*/  @!P1 NANOSLEEP.SYNCS 0x989680 ;  /* 0x009896800000995d */ /* 0x004fea0003900000 */
[----:B------:R-:W2:Y:S02]  /*7ca0*/  @!P1 SYNCS.PHASECHK.TRANS64 P1, [R3+URZ], R0 ;  /* 0x00000000030095a7 */ /* 0x000ea4000802007f */
[----:B--2---:R-:W-:Y:S05]  /*7cb0*/  @!P1 BRA `(.L_x_21) ;  /* 0xfffffffc00f09947 */ /* 0x004fea000383ffff */
[----:B------:R-:W-:Y:S05]  /*7cc0*/  BRA `(.L_x_20) ;  /* 0xffffff9800a47947 */ /* 0x000fea000383ffff */
.L_x_26:
[----:B-1----:R1:W2:Y:S02]  /*7cd0*/  SYNCS.PHASECHK.TRANS64.TRYWAIT P1, [R5+URZ], R4 ;  /* 0x00000004050075a7 */ /* 0x0022a4000802017f */
[----:B--2---:R-:W-:Y:S05]  /*7ce0*/  @!P1 NANOSLEEP.SYNCS 0x989680 ;  /* 0x009896800000995d */ /* 0x004fea0003900000 */
[----:B------:R-:W2:Y:S02]  /*7cf0*/  @!P1 SYNCS.PHASECHK.TRANS64 P1, [R5+URZ], R4 ;  /* 0x00000004050095a7 */ /* 0x000ea4000802007f */
[----:B--2---:R-:W-:Y:S05]  /*7d00*/  @!P1 BRA `(.L_x_26) ;  /* 0xfffffffc00f09947 */ /* 0x004fea000383ffff */
[----:B------:R-:W-:Y:S05]  /*7d10*/  BRA `(.L_x_25) ;  /* 0xffffff9c00807947 */ /* 0x000fea000383ffff */
.L_x_167:
[----:B------:R-:W-:Y:S01]  /*7d20*/  BSSY B1, `(.L_x_184) ;  /* 0x0000006000017945 */ /* 0x000fe20003800000 */
[----:B------:R-:W-:-:S07]  /*7d30*/  IMAD.MOV.U32 R15, RZ, RZ, -0x1 ;  /* 0xffffffffff0f7424 */ /* 0x000fce00078e00ff */
[----:B------:R-:W-:Y:S05]  /*7d40*/  WARPSYNC.COLLECTIVE R15, `(.L_x_185) ;  /* 0x000000000f0c7348 */ /* 0x000fea0003c00000 */
[----:B------:R-:W-:Y:S02]  /*7d50*/  ELECT P6, UR62, PT ;  /* 0x00000000003e782f */ /* 0x000fe400038c0000 */
[----:B------:R-:W-:Y:S01]  /*7d60*/  MOV R14, UR62 ;  /* 0x0000003e000e7c02 */ /* 0x000fe20008000f00 */
[----:B------:R-:W-:Y:S10]  /*7d70*/  ENDCOLLECTIVE ;  /* 0x000000000000791b */ /* 0x000ff40003800000 */
.L_x_185:
[----:B------:R-:W-:Y:S05]  /*7d80*/  BSYNC B1 ;  /* 0x0000000000017941 */ /* 0x000fea0003800000 */
.L_x_184:
[----:B------:R-:W-:Y:S05]  /*7d90*/  BRA `(.L_x_186) ;  /* 0xfffffff000647947 */ /* 0x000fea000383ffff */
.L_x_170:
[----:B-1----:R1:W2:Y:S02]  /*7da0*/  SYNCS.PHASECHK.TRANS64.TRYWAIT P0, [R23+URZ+0x10], R14 ;  /* 0x0000100e170075a7 */ /* 0x0022a4000800017f */
[----:B--2---:R-:W-:Y:S05]  /*7db0*/  @!P0 NANOSLEEP.SYNCS 0x989680 ;  /* 0x009896800000895d */ /* 0x004fea0003900000 */
[----:B------:R-:W2:Y:S02]  /*7dc0*/  @!P0 SYNCS.PHASECHK.TRANS64 P0, [R23+URZ+0x10], R14 ;  /* 0x0000100e170085a7 */ /* 0x000ea4000800007f */
[----:B--2---:R-:W-:Y:S05]  /*7dd0*/  @!P0 BRA `(.L_x_170) ;  /* 0xfffffffc00f08947 */ /* 0x004fea000383ffff */
[----:B------:R-:W-:Y:S05]  /*7de0*/  BRA `(.L_x_187) ;  /* 0xfffffff000a47947 */ /* 0x000fea000383ffff */
.L_x_178:
[----:B------:R-:W-:Y:S01]  /*7df0*/  BSSY B0, `(.L_x_188) ;  /* 0x0000006000007945 */ /* 0x000fe20003800000 */
[----:B------:R-:W-:-:S07]  /*7e00*/  IMAD.MOV.U32 R15, RZ, RZ, -0x1 ;  /* 0xffffffffff0f7424 */ /* 0x000fce00078e00ff */
[----:B------:R-:W-:Y:S05]  /*7e10*/  WARPSYNC.COLLECTIVE R15, `(.L_x_189) ;  /* 0x000000000f0c7348 */ /* 0x000fea0003c00000 */
[----:B------:R-:W-:Y:S02]  /*7e20*/  ELECT P6, UR62, PT ;  /* 0x00000000003e782f */ /* 0x000fe400038c0000 */
[----:B------:R-:W-:Y:S01]  /*7e30*/  MOV R14, UR62 ;  /* 0x0000003e000e7c02 */ /* 0x000fe20008000f00 */
[----:B------:R-:W-:Y:S10]  /*7e40*/  ENDCOLLECTIVE ;  /* 0x000000000000791b */ /* 0x000ff40003800000 */
.L_x_189:
[----:B------:R-:W-:Y:S05]  /*7e50*/  BSYNC B0 ;  /* 0x0000000000007941 */ /* 0x000fea0003800000 */
.L_x_188:
[----:B------:R-:W-:Y:S05]  /*7e60*/  BRA `(.L_x_190) ;  /* 0xfffffffc00187947 */ /* 0x000fea000383ffff */
.L_x_182:
[----:B0-----:R0:W1:Y:S02]  /*7e70*/  SYNCS.PHASECHK.TRANS64.TRYWAIT P0, [R7+URZ], R2 ;  /* 0x00000002070075a7 */ /* 0x001064000800017f */
[----:B-1----:R-:W-:Y:S05]  /*7e80*/  @!P0 NANOSLEEP.SYNCS 0x989680 ;  /* 0x009896800000895d */ /* 0x002fea0003900000 */
[----:B------:R-:W1:Y:S02]  /*7e90*/  @!P0 SYNCS.PHASECHK.TRANS64 P0, [R7+URZ], R2 ;  /* 0x00000002070085a7 */ /* 0x000e64000800007f */
[----:B-1----:R-:W-:Y:S05]  /*7ea0*/  @!P0 BRA `(.L_x_182) ;  /* 0xfffffffc00f08947 */ /* 0x002fea000383ffff */
[----:B------:R-:W-:Y:S05]  /*7eb0*/  BRA `(.L_x_191) ;  /* 0xfffffffc00507947 */ /* 0x000fea000383ffff */
.L_x_192:
[----:B------:R-:W-:-:S00]  /*7ec0*/  BRA `(.L_x_192) ;  /* 0xfffffffc00fc7947 */ /* 0x000fc0000383ffff */
[----:B------:R-:W-:-:S00]  /*7ed0*/  NOP ;  /* 0x0000000000007918 */ /* 0x000fc00000000000 */
        /* <DEDUP_REMOVED lines=10> */
.L_x_193:


//--------------------- .nv.global.init           --------------------------
	.section	.nv.global.init,"aw",@progbits
.nv.global.init:
	.type		$str$22,@object
	.size		$str$22,($str$23 - $str$22)
$str$22:
        /*0000*/ 	.byte	0x6b, 0x5f, 0x74, 0x69, 0x6c, 0x65, 0x5f, 0x63, 0x6f, 0x75, 0x6e, 0x74, 0x20, 0x3e, 0x3d, 0x20
        /*0010*/ 	.byte	0x31, 0x00
	.type		$str$23,@object
	.size		$str$23,(__unnamed_1 - $str$23)
$str$23:
        /*0012*/ 	.byte	0x2f, 0x74, 0x6d, 0x70, 0x2f, 0x63, 0x75, 0x74, 0x6c, 0x61, 0x73, 0x73, 0x5f, 0x73, 0x77, 0x65
        /*0022*/ 	.byte	0x65, 0x70, 0x5f, 0x73, 0x72, 0x63, 0x2f, 0x69, 0x6e, 0x63, 0x6c, 0x75, 0x64, 0x65, 0x2f, 0x63
        /*0032*/ 	.byte	0x75, 0x74, 0x6c, 0x61, 0x73, 0x73, 0x2f, 0x67, 0x65, 0x6d, 0x6d, 0x2f, 0x63, 0x6f, 0x6c, 0x6c
        /*0042*/ 	.byte	0x65, 0x63, 0x74, 0x69, 0x76, 0x65, 0x2f, 0x73, 0x6d, 0x39, 0x30, 0x5f, 0x6d, 0x6d, 0x61, 0x5f
        /*0052*/ 	.byte	0x74, 0x6d, 0x61, 0x5f, 0x67, 0x6d, 0x6d, 0x61, 0x5f, 0x73, 0x73, 0x5f, 0x77, 0x61, 0x72, 0x70
        /*0062*/ 	.byte	0x73, 0x70, 0x65, 0x63, 0x69, 0x61, 0x6c, 0x69, 0x7a, 0x65, 0x64, 0x2e, 0x68, 0x70, 0x70, 0x00
	.type		__unnamed_1,@object
	.size		__unnamed_1,(.L_0 - __unnamed_1)
__unnamed_1:
        /*0072*/ 	.byte	0x76, 0x6f, 0x69, 0x64, 0x20, 0x63, 0x75, 0x74, 0x6c, 0x61, 0x73, 0x73, 0x3a, 0x3a, 0x67, 0x65
        /* <DEDUP_REMOVED lines=180> */
        /*0bc2*/ 	.byte	0x74, 0x69, 0x74, 0x79, 0x5d, 0x00
.L_0:


//--------------------- .nv.shared._ZN7cutlass13device_kernelINS_4gemm6kernel13GemmUniversalIN4cute5tupleIJiiiiEEENS1_10collective13CollectiveMmaINS1_34MainloopSm90TmaGmmaWarpSpecializedILi2ENS5_IJNS4_1CILi2EEENSA_ILi1EEESC_EEENS1_35KernelTmaWarpSpecializedCooperativeEEENS5_IJNSA_ILi128EEESG_NSA_ILi64EEEEEENS_6half_tENS5_IJSC_llEEESJ_NS5_IJlSC_lEEENS4_8TiledMMAINS4_8MMA_AtomIJNS4_4SM904GMMA26MMA_64x128x16_F32F16F16_SSILNSP_5MajorE1ELSR_0ELNSP_7ScaleInE1ELSS_1EEEEEENS4_6LayoutISD_NS5_IJSC_NSA_ILi0EEESW_EEEEENS5_IJNS4_10UnderscoreESZ_SZ_EEEEENS4_13SM90_TMA_LOADENS4_14ComposedLayoutINS4_7SwizzleILi3ELi4ELi3EEENS4_18smem_ptr_flag_bitsILi16EEENSV_INS5_IJSH_NSA_ILi8EEEEEENS5_IJSC_SH_EEEEEEEvNS4_8identityENS4_23SM90_TMA_LOAD_MULTICASTENS13_IS15_S17_NSV_INS5_IJS18_SH_EEENS5_IJSH_SC_EEEEEEEvS1D_EENS_8epilogue10collective6detail29Sm90TmaWarpSpecializedAdapterINS1L_15DefaultEpilogueISJ_SL_SL_NS1K_6thread17LinearCombinationISJ_Li1EffLNS1P_9ScaleType4KindE0ELNS_15FloatRoundStyleE2ESJ_EENS1_15EpilogueDefaultEEEEEvvEEEEvNT_6ParamsE --------------------------
	.section	.nv.shared._ZN7cutlass13device_kernelINS_4gemm6kernel13GemmUniversalIN4cute5tupleIJiiiiEEENS1_10collective13CollectiveMmaINS1_34MainloopSm90TmaGmmaWarpSpecializedILi2ENS5_IJNS4_1CILi2EEENSA_ILi1EEESC_EEENS1_35KernelTmaWarpSpecializedCooperativeEEENS5_IJNSA_ILi128EEESG_NSA_ILi64EEEEEENS_6half_tENS5_IJSC_llEEESJ_NS5_IJlSC_lEEENS4_8TiledMMAINS4_8MMA_AtomIJNS4_4SM904GMMA26MMA_64x128x16_F32F16F16_SSILNSP_5MajorE1ELSR_0ELNSP_7ScaleInE1ELSS_1EEEEEENS4_6LayoutISD_NS5_IJSC_NSA_ILi0EEESW_EEEEENS5_IJNS4_10UnderscoreESZ_SZ_EEEEENS4_13SM90_TMA_LOADENS4_14ComposedLayoutINS4_7SwizzleILi3ELi4ELi3EEENS4_18smem_ptr_flag_bitsILi16EEENSV_INS5_IJSH_NSA_ILi8EEEEEENS5_IJSC_SH_EEEEEEEvNS4_8identityENS4_23SM90_TMA_LOAD_MULTICASTENS13_IS15_S17_NSV_INS5_IJS18_SH_EEENS5_IJSH_SC_EEEEEEEvS1D_EENS_8epilogue10collective6detail29Sm90TmaWarpSpecializedAdapterINS1L_15DefaultEpilogueISJ_SL_SL_NS1K_6thread17LinearCombinationISJ_Li1EffLNS1P_9ScaleType4KindE0ELNS_15FloatRoundStyleE2ESJ_EENS1_15EpilogueDefaultEEEEEvvEEEEvNT_6ParamsE,"aw",@nobits
	.sectionflags	@""
	.align	16
	.zero		1024


//--------------------- .nv.shared.reserved.0     --------------------------
	.section	.nv.shared.reserved.0,"aw",@nobits
	.weak		__nv_reservedSMEM_offset_0_alias
	.size		__nv_reservedSMEM_offset_0_alias, 0, 0
	.other		__nv_reservedSMEM_offset_0_alias,@"STO_CUDA_RESERVED_SHARED STV_DEFAULT"
__nv_reservedSMEM_offset_0_alias:
	.zero		0


//--------------------- .nv.global                --------------------------
	.section	.nv.global,"aw",@nobits
.nv.global:
	.type		_ZN40_INTERNAL_5980af4e_4_k_cu_1d0dba3d_327644cute1_E,@object
	.size		_ZN40_INTERNAL_5980af4e_4_k_cu_1d0dba3d_327644cute1_E,(_ZN40_INTERNAL_5980af4e_4_k_cu_1d0dba3d_327644cuda3std3__45__cpo6cbeginE - _ZN40_INTERNAL_5980af4e_4_k_cu_1d0dba3d_327644cute1_E)
_ZN40_INTERNAL_5980af4e_4_k_cu_1d0dba3d_327644cute1_E:
	.zero		1
	.type		_ZN40_INTERNAL_5980af4e_4_k_cu_1d0dba3d_327644cuda3std3__45__cpo6cbeginE,@object
	.size		_ZN40_INTERNAL_5980af4e_4_k_cu_1d0dba3d_327644cuda3std3__45__cpo6cbeginE,(_ZN40_INTERNAL_5980af4e_4_k_cu_1d0dba3d_327644cuda3std3__48in_placeE - _ZN40_INTERNAL_5980af4e_4_k_cu_1d0dba3d_327644cuda3std3__45__cpo6cbeginE)
_ZN40_INTERNAL_5980af4e_4_k_cu_1d0dba3d_327644cuda3std3__45__cpo6cbeginE:
	.zero		1
	.type		_ZN40_INTERNAL_5980af4e_4_k_cu_1d0dba3d_327644cuda3std3__48in_placeE,@object
	.size		_ZN40_INTERNAL_5980af4e_4_k_cu_1d0dba3d_327644cuda3std3__48in_placeE,(_ZN40_INTERNAL_5980af4e_4_k_cu_1d0dba3d_327644cuda3std6ranges3__45__cpo9iter_moveE - _ZN40_INTERNAL_5980af4e_4_k_cu_1d0dba3d_327644cuda3std3__48in_placeE)
_ZN40_INTERNAL_5980af4e_4_k_cu_1d0dba3d_327644cuda3std3__48in_placeE:
	.zero		1
	.type		_ZN40_INTERNAL_5980af4e_4_k_cu_1d0dba3d_327644cuda3std6ranges3__45__cpo9iter_moveE,@object
	.size		_ZN40_INTERNAL_5980af4e_4_k_cu_1d0dba3d_327644cuda3std6ranges3__45__cpo9iter_moveE,(_ZN40_INTERNAL_5980af4e_4_k_cu_1d0dba3d_327644cuda3std3__45__cpo5beginE - _ZN40_INTERNAL_5980af4e_4_k_cu_1d0dba3d_327644cuda3std6ranges3__45__cpo9iter_moveE)
_ZN40_INTERNAL_5980af4e_4_k_cu_1d0dba3d_327644cuda3std6ranges3__45__cpo9iter_moveE:
	.zero		1
	.type		_ZN40_INTERNAL_5980af4e_4_k_cu_1d0dba3d_327644cuda3std3__45__cpo5beginE,@object
	.size		_ZN40_INTERNAL_5980af4e_4_k_cu_1d0dba3d_327644cuda3std3__45__cpo5beginE,(_ZN40_INTERNAL_5980af4e_4_k_cu_1d0dba3d_327644cuda3std3__442_GLOBAL__N__5980af4e_4_k_cu_1d0dba3d_327646ignoreE - _ZN40_INTERNAL_5980af4e_4_k_cu_1d0dba3d_327644cuda3std3__45__cpo5beginE)
_ZN40_INTERNAL_5980af4e_4_k_cu_1d0dba3d_327644cuda3std3__45__cpo5beginE:
	.zero		1
	.type		_ZN40_INTERNAL_5980af4e_4_k_cu_1d0dba3d_327644cuda3std3__442_GLOBAL__N__5980af4e_4_k_cu_1d0dba3d_327646ignoreE,@object
	.size		_ZN40_INTERNAL_5980af4e_4_k_cu_1d0dba3d_327644cuda3std3__442_GLOBAL__N__5980af4e_4_k_cu_1d0dba3d_327646ignoreE,(_ZN40_INTERNAL_5980af4e_4_k_cu_1d0dba3d_327644cute7productE - _ZN40_INTERNAL_5980af4e_4_k_cu_1d0dba3d_327644cuda3std3__442_GLOBAL__N__5980af4e_4_k_cu_1d0dba3d_327646ignoreE)
_ZN40_INTERNAL_5980af4e_4_k_cu_1d0dba3d_327644cuda3std3__442_GLOBAL__N__5980af4e_4_k_cu_1d0dba3d_327646ignoreE:
	.zero		1
	.type		_ZN40_INTERNAL_5980af4e_4_k_cu_1d0dba3d_327644cute7productE,@object
	.size		_ZN40_INTERNAL_5980af4e_4_k_cu_1d0dba3d_327644cute7productE,(_ZN40_INTERNAL_5980af4e_4_k_cu_1d0dba3d_327644cuda3std3__45__cpo3endE - _ZN40_INTERNAL_5980af4e_4_k_cu_1d0dba3d_327644cute7productE)
_ZN40_INTERNAL_5980af4e_4_k_cu_1d0dba3d_327644cute7productE:
	.zero		1
	.type		_ZN40_INTERNAL_5980af4e_4_k_cu_1d0dba3d_327644cuda3std3__45__cpo3endE,@object
	.size		_ZN40_INTERNAL_5980af4e_4_k_cu_1d0dba3d_327644cuda3std3__45__cpo3endE,(_ZN40_INTERNAL_5980af4e_4_k_cu_1d0dba3d_327644cuda3std3__419piecewise_constructE - _ZN40_INTERNAL_5980af4e_4_k_cu_1d0dba3d_327644cuda3std3__45__cpo3endE)
_ZN40_INTERNAL_5980af4e_4_k_cu_1d0dba3d_327644cuda3std3__45__cpo3endE:
	.zero		1
	.type		_ZN40_INTERNAL_5980af4e_4_k_cu_1d0dba3d_327644cuda3std3__419piecewise_constructE,@object
	.size		_ZN40_INTERNAL_5980af4e_4_k_cu_1d0dba3d_327644cuda3std3__419piecewise_constructE,(_ZN40_INTERNAL_5980af4e_4_k_cu_1d0dba3d_327644cuda3std3__45__cpo4cendE - _ZN40_INTERNAL_5980af4e_4_k_cu_1d0dba3d_327644cuda3std3__419piecewise_constructE)
_ZN40_INTERNAL_5980af4e_4_k_cu_1d0dba3d_327644cuda3std3__419piecewise_constructE:
	.zero		1
	.type		_ZN40_INTERNAL_5980af4e_4_k_cu_1d0dba3d_327644cuda3std3__45__cpo4cendE,@object
	.size		_ZN40_INTERNAL_5980af4e_4_k_cu_1d0dba3d_327644cuda3std3__45__cpo4cendE,(_ZN40_INTERNAL_5980af4e_4_k_cu_1d0dba3d_327644cuda3std6ranges3__45__cpo4swapE - _ZN40_INTERNAL_5980af4e_4_k_cu_1d0dba3d_327644cuda3std3__45__cpo4cendE)
_ZN40_INTERNAL_5980af4e_4_k_cu_1d0dba3d_327644cuda3std3__45__cpo4cendE:
	.zero		1
	.type		_ZN40_INTERNAL_5980af4e_4_k_cu_1d0dba3d_327644cuda3std6ranges3__45__cpo4swapE,@object
	.size		_ZN40_INTERNAL_5980af4e_4_k_cu_1d0dba3d_327644cuda3std6ranges3__45__cpo4swapE,(.L_8 - _ZN40_INTERNAL_5980af4e_4_k_cu_1d0dba3d_327644cuda3std6ranges3__45__cpo4swapE)
_ZN40_INTERNAL_5980af4e_4_k_cu_1d0dba3d_327644cuda3std6ranges3__45__cpo4swapE:
	.zero		1
.L_8:


//--------------------- .nv.constant0._ZN7cutlass13device_kernelINS_4gemm6kernel13GemmUniversalIN4cute5tupleIJiiiiEEENS1_10collective13CollectiveMmaINS1_34MainloopSm90TmaGmmaWarpSpecializedILi2ENS5_IJNS4_1CILi2EEENSA_ILi1EEESC_EEENS1_35KernelTmaWarpSpecializedCooperativeEEENS5_IJNSA_ILi128EEESG_NSA_ILi64EEEEEENS_6half_tENS5_IJSC_llEEESJ_NS5_IJlSC_lEEENS4_8TiledMMAINS4_8MMA_AtomIJNS4_4SM904GMMA26MMA_64x128x16_F32F16F16_SSILNSP_5MajorE1ELSR_0ELNSP_7ScaleInE1ELSS_1EEEEEENS4_6LayoutISD_NS5_IJSC_NSA_ILi0EEESW_EEEEENS5_IJNS4_10UnderscoreESZ_SZ_EEEEENS4_13SM90_TMA_LOADENS4_14ComposedLayoutINS4_7SwizzleILi3ELi4ELi3EEENS4_18smem_ptr_flag_bitsILi16EEENSV_INS5_IJSH_NSA_ILi8EEEEEENS5_IJSC_SH_EEEEEEEvNS4_8identityENS4_23SM90_TMA_LOAD_MULTICASTENS13_IS15_S17_NSV_INS5_IJS18_SH_EEENS5_IJSH_SC_EEEEEEEvS1D_EENS_8epilogue10collective6detail29Sm90TmaWarpSpecializedAdapterINS1L_15DefaultEpilogueISJ_SL_SL_NS1K_6thread17LinearCombinationISJ_Li1EffLNS1P_9ScaleType4KindE0ELNS_15FloatRoundStyleE2ESJ_EENS1_15EpilogueDefaultEEEEEvvEEEEvNT_6ParamsE --------------------------
	.section	.nv.constant0._ZN7cutlass13device_kernelINS_4gemm6kernel13GemmUniversalIN4cute5tupleIJiiiiEEENS1_10collective13CollectiveMmaINS1_34MainloopSm90TmaGmmaWarpSpecializedILi2ENS5_IJNS4_1CILi2EEENSA_ILi1EEESC_EEENS1_35KernelTmaWarpSpecializedCooperativeEEENS5_IJNSA_ILi128EEESG_NSA_ILi64EEEEEENS_6half_tENS5_IJSC_llEEESJ_NS5_IJlSC_lEEENS4_8TiledMMAINS4_8MMA_AtomIJNS4_4SM904GMMA26MMA_64x128x16_F32F16F16_SSILNSP_5MajorE1ELSR_0ELNSP_7ScaleInE1ELSS_1EEEEEENS4_6LayoutISD_NS5_IJSC_NSA_ILi0EEESW_EEEEENS5_IJNS4_10UnderscoreESZ_SZ_EEEEENS4_13SM90_TMA_LOADENS4_14ComposedLayoutINS4_7SwizzleILi3ELi4ELi3EEENS4_18smem_ptr_flag_bitsILi16EEENSV_INS5_IJSH_NSA_ILi8EEEEEENS5_IJSC_SH_EEEEEEEvNS4_8identityENS4_23SM90_TMA_LOAD_MULTICASTENS13_IS15_S17_NSV_INS5_IJS18_SH_EEENS5_IJSH_SC_EEEEEEEvS1D_EENS_8epilogue10collective6detail29Sm90TmaWarpSpecializedAdapterINS1L_15DefaultEpilogueISJ_SL_SL_NS1K_6thread17LinearCombinationISJ_Li1EffLNS1P_9ScaleType4KindE0ELNS_15FloatRoundStyleE2ESJ_EENS1_15EpilogueDefaultEEEEEvvEEEEvNT_6ParamsE,"a",@progbits
	.sectionflags	@""
	.align	4
.nv.constant0._ZN7cutlass13device_kernelINS_4gemm6kernel13GemmUniversalIN4cute5tupleIJiiiiEEENS1_10collective13CollectiveMmaINS1_34MainloopSm90TmaGmmaWarpSpecializedILi2ENS5_IJNS4_1CILi2EEENSA_ILi1EEESC_EEENS1_35KernelTmaWarpSpecializedCooperativeEEENS5_IJNSA_ILi128EEESG_NSA_ILi64EEEEEENS_6half_tENS5_IJSC_llEEESJ_NS5_IJlSC_lEEENS4_8TiledMMAINS4_8MMA_AtomIJNS4_4SM904GMMA26MMA_64x128x16_F32F16F16_SSILNSP_5MajorE1ELSR_0ELNSP_7ScaleInE1ELSS_1EEEEEENS4_6LayoutISD_NS5_IJSC_NSA_ILi0EEESW_EEEEENS5_IJNS4_10UnderscoreESZ_SZ_EEEEENS4_13SM90_TMA_LOADENS4_14ComposedLayoutINS4_7SwizzleILi3ELi4ELi3EEENS4_18smem_ptr_flag_bitsILi16EEENSV_INS5_IJSH_NSA_ILi8EEEEEENS5_IJSC_SH_EEEEEEEvNS4_8identityENS4_23SM90_TMA_LOAD_MULTICASTENS13_IS15_S17_NSV_INS5_IJS18_SH_EEENS5_IJSH_SC_EEEEEEEvS1D_EENS_8epilogue10collective6detail29Sm90TmaWarpSpecializedAdapterINS1L_15DefaultEpilogueISJ_SL_SL_NS1K_6thread17LinearCombinationISJ_Li1EffLNS1P_9ScaleType4KindE0ELNS_15FloatRoundStyleE2ESJ_EENS1_15EpilogueDefaultEEEEEvvEEEEvNT_6ParamsE:
	.zero		1664


//--------------------- SYMBOLS --------------------------

	.type		.nv.reservedSmem.offset0,@object
	.size		.nv.reservedSmem.offset0,0x4
	.type		__assertfail,@function
